// auto-generated by cutlass_sweep.gemm — config: {"arch": "sm_90", "cluster_m": 1, "cluster_n": 1, "dtype": "fp16", "dtype_b": "fp16", "layout": "nt", "stages": 7, "tile_k": 128, "tile_m": 256, "tile_n": 256}
#include "cutlass/cutlass.h"
#include "cutlass/gemm/collective/collective_builder.hpp"
#include "cutlass/gemm/device/gemm_universal_adapter.h"
#include "cutlass/gemm/kernel/gemm_universal.hpp"
#include "cutlass/epilogue/collective/collective_builder.hpp"

using ElemA = cutlass::half_t;
using ElemB = cutlass::half_t;
using ElemCD = cutlass::half_t;
using Acc  = float;
using TileShape    = cute::Shape<cute::_256, cute::_256, cute::_128>;
using ClusterShape = cute::Shape<cute::_1, cute::_1, cute::_1>;

using CollectiveEpilogue = typename cutlass::epilogue::collective::CollectiveBuilder<
    cutlass::arch::Sm90, cutlass::arch::OpClassTensorOp,
    TileShape, ClusterShape,
    cutlass::epilogue::collective::EpilogueTileAuto,
    Acc, Acc,
    ElemCD, cutlass::layout::RowMajor, 128 / cutlass::sizeof_bits<ElemCD>::value,
    ElemCD, cutlass::layout::RowMajor, 128 / cutlass::sizeof_bits<ElemCD>::value,
    cutlass::epilogue::collective::EpilogueScheduleAuto
  >::CollectiveOp;

using CollectiveMainloop = typename cutlass::gemm::collective::CollectiveBuilder<
    cutlass::arch::Sm90, cutlass::arch::OpClassTensorOp,
    ElemA, cutlass::layout::RowMajor, 128 / cutlass::sizeof_bits<ElemA>::value,
    ElemB, cutlass::layout::ColumnMajor, 128 / cutlass::sizeof_bits<ElemB>::value,
    Acc,
    TileShape, ClusterShape,
    cutlass::gemm::collective::StageCount<7>,
    cutlass::gemm::collective::KernelScheduleAuto
  >::CollectiveOp;

using GemmKernel = cutlass::gemm::kernel::GemmUniversal<
    cute::Shape<int,int,int,int>,
    CollectiveMainloop,
    CollectiveEpilogue
>;
using Gemm = cutlass::gemm::device::GemmUniversalAdapter<GemmKernel>;

// Force the device kernel symbol into the cubin without needing a host main.
auto* _anchor = &cutlass::device_kernel<GemmKernel>;


// ===== COMPILED SASS (sm_90a) =====

	.target	sm_90a

	.elftype	@"ET_EXEC"


//--------------------- .note.nv.tkinfo           --------------------------
	.section	.note.nv.tkinfo,"",@"SHT_NOTE"
	.sectionflags	@"SHF_NOTE_NV_TKINFO"
	.tkinfo
        /*0018*/ 	.word	0x00000002
        /*0030*/ 	.string	""
        /*0030*/ 	.string	"ptxas"
        /*0030*/ 	.string	"Cuda compilation tools, release 13.0, V13.0.88"
        /*0030*/ 	.string	"Build cuda_13.0.r13.0/compiler.36424714_0"
        /*0030*/ 	.string	"-arch sm_90a -m 64 "



//--------------------- .note.nv.cuinfo           --------------------------
	.section	.note.nv.cuinfo,"",@"SHT_NOTE"
	.sectionflags	@"SHF_NOTE_NV_CUINFO"
        /*0018*/ 	.short	0x0002
        /*001a*/ 	.short	0x005a
        /*001c*/ 	.short	0x0082
	.zero		2


//--------------------- .nv.info                  --------------------------
	.section	.nv.info,"",@"SHT_CUDA_INFO"
	.align	4


	//----- nvinfo : EIATTR_REGCOUNT
	.align		4
        /*0000*/ 	.byte	0x04, 0x2f
        /*0002*/ 	.short	(.L_15 - .L_14)
	.align		4
.L_14:
        /*0004*/ 	.word	index@(_ZN7cutlass13device_kernelINS_4gemm6kernel13GemmUniversalIN4cute5tupleIJiiiiEEENS1_10collective13CollectiveMmaINS1_34MainloopSm90TmaGmmaWarpSpecializedILi7ENS5_IJNS4_1CILi1EEESB_SB_EEENS1_35KernelTmaWarpSpecializedCooperativeEEENS5_IJNSA_ILi256EEESF_NSA_ILi128EEEEEENS_6half_tENS5_IJlSB_lEEESI_SJ_NS4_8TiledMMAINS4_8MMA_AtomIJNS4_4SM904GMMA26MMA_64x256x16_F32F16F16_SSILNSN_5MajorE0ELSP_0ELNSN_7ScaleInE1ELSQ_1EEEEEENS4_6LayoutINS5_IJNSA_ILi2EEESB_SB_EEENS5_IJSB_NSA_ILi0EEESW_EEEEENS5_IJNS4_10UnderscoreESZ_SZ_EEEEENS4_13SM90_TMA_LOADENS4_14ComposedLayoutINS4_7SwizzleILi3ELi4ELi3EEENS4_18smem_ptr_flag_bitsILi16EEENST_INS5_IJNSA_ILi8EEENSA_ILi64EEEEEENS5_IJS19_SB_EEEEEEEvNS4_8identityES12_S1D_vS1E_EENS_8epilogue10collective6detail29Sm90TmaWarpSpecializedAdapterINS1H_15DefaultEpilogueISI_SJ_SJ_NS1G_6thread17LinearCombinationISI_Li1EffLNS1L_9ScaleType4KindE0ELNS_15FloatRoundStyleE2ESI_EENS1_15EpilogueDefaultEEEEEvvEEEEvNT_6ParamsE)
        /*0008*/ 	.word	0x000000a8


	//----- nvinfo : EIATTR_FRAME_SIZE
	.align		4
.L_15:
        /*000c*/ 	.byte	0x04, 0x11
        /*000e*/ 	.short	(.L_17 - .L_16)
	.align		4
.L_16:
        /*0010*/ 	.word	index@(_ZN7cutlass13device_kernelINS_4gemm6kernel13GemmUniversalIN4cute5tupleIJiiiiEEENS1_10collective13CollectiveMmaINS1_34MainloopSm90TmaGmmaWarpSpecializedILi7ENS5_IJNS4_1CILi1EEESB_SB_EEENS1_35KernelTmaWarpSpecializedCooperativeEEENS5_IJNSA_ILi256EEESF_NSA_ILi128EEEEEENS_6half_tENS5_IJlSB_lEEESI_SJ_NS4_8TiledMMAINS4_8MMA_AtomIJNS4_4SM904GMMA26MMA_64x256x16_F32F16F16_SSILNSN_5MajorE0ELSP_0ELNSN_7ScaleInE1ELSQ_1EEEEEENS4_6LayoutINS5_IJNSA_ILi2EEESB_SB_EEENS5_IJSB_NSA_ILi0EEESW_EEEEENS5_IJNS4_10UnderscoreESZ_SZ_EEEEENS4_13SM90_TMA_LOADENS4_14ComposedLayoutINS4_7SwizzleILi3ELi4ELi3EEENS4_18smem_ptr_flag_bitsILi16EEENST_INS5_IJNSA_ILi8EEENSA_ILi64EEEEEENS5_IJS19_SB_EEEEEEEvNS4_8identityES12_S1D_vS1E_EENS_8epilogue10collective6detail29Sm90TmaWarpSpecializedAdapterINS1H_15DefaultEpilogueISI_SJ_SJ_NS1G_6thread17LinearCombinationISI_Li1EffLNS1L_9ScaleType4KindE0ELNS_15FloatRoundStyleE2ESI_EENS1_15EpilogueDefaultEEEEEvvEEEEvNT_6ParamsE)
        /*0014*/ 	.word	0x00000cf0


	//----- nvinfo : EIATTR_MIN_STACK_SIZE
	.align		4
.L_17:
        /*0018*/ 	.byte	0x04, 0x12
        /*001a*/ 	.short	(.L_19 - .L_18)
	.align		4
.L_18:
        /*001c*/ 	.word	index@(_ZN7cutlass13device_kernelINS_4gemm6kernel13GemmUniversalIN4cute5tupleIJiiiiEEENS1_10collective13CollectiveMmaINS1_34MainloopSm90TmaGmmaWarpSpecializedILi7ENS5_IJNS4_1CILi1EEESB_SB_EEENS1_35KernelTmaWarpSpecializedCooperativeEEENS5_IJNSA_ILi256EEESF_NSA_ILi128EEEEEENS_6half_tENS5_IJlSB_lEEESI_SJ_NS4_8TiledMMAINS4_8MMA_AtomIJNS4_4SM904GMMA26MMA_64x256x16_F32F16F16_SSILNSN_5MajorE0ELSP_0ELNSN_7ScaleInE1ELSQ_1EEEEEENS4_6LayoutINS5_IJNSA_ILi2EEESB_SB_EEENS5_IJSB_NSA_ILi0EEESW_EEEEENS5_IJNS4_10UnderscoreESZ_SZ_EEEEENS4_13SM90_TMA_LOADENS4_14ComposedLayoutINS4_7SwizzleILi3ELi4ELi3EEENS4_18smem_ptr_flag_bitsILi16EEENST_INS5_IJNSA_ILi8EEENSA_ILi64EEEEEENS5_IJS19_SB_EEEEEEEvNS4_8identityES12_S1D_vS1E_EENS_8epilogue10collective6detail29Sm90TmaWarpSpecializedAdapterINS1H_15DefaultEpilogueISI_SJ_SJ_NS1G_6thread17LinearCombinationISI_Li1EffLNS1L_9ScaleType4KindE0ELNS_15FloatRoundStyleE2ESI_EENS1_15EpilogueDefaultEEEEEvvEEEEvNT_6ParamsE)
        /*0020*/ 	.word	0x00000cf0
.L_19:


//--------------------- .nv.compat                --------------------------
	.section	.nv.compat,"",@"SHT_CUDA_COMPAT_INFO"
	.align	4
        /*0000*/ 	.byte	0x02, 0x09, 0x01, 0x00, 0x02, 0x02, 0x04, 0x00, 0x02, 0x05, 0x05, 0x00, 0x03, 0x07, 0x01, 0x01
        /*0010*/ 	.byte	0x02, 0x03, 0x01, 0x00, 0x02, 0x06, 0x01, 0x00, 0x04, 0x0b, 0x08, 0x00, 0x00, 0x00, 0x00, 0x00
        /*0020*/ 	.byte	0x00, 0x00, 0x00, 0x00


//--------------------- .nv.info._ZN7cutlass13device_kernelINS_4gemm6kernel13GemmUniversalIN4cute5tupleIJiiiiEEENS1_10collective13CollectiveMmaINS1_34MainloopSm90TmaGmmaWarpSpecializedILi7ENS5_IJNS4_1CILi1EEESB_SB_EEENS1_35KernelTmaWarpSpecializedCooperativeEEENS5_IJNSA_ILi256EEESF_NSA_ILi128EEEEEENS_6half_tENS5_IJlSB_lEEESI_SJ_NS4_8TiledMMAINS4_8MMA_AtomIJNS4_4SM904GMMA26MMA_64x256x16_F32F16F16_SSILNSN_5MajorE0ELSP_0ELNSN_7ScaleInE1ELSQ_1EEEEEENS4_6LayoutINS5_IJNSA_ILi2EEESB_SB_EEENS5_IJSB_NSA_ILi0EEESW_EEEEENS5_IJNS4_10UnderscoreESZ_SZ_EEEEENS4_13SM90_TMA_LOADENS4_14ComposedLayoutINS4_7SwizzleILi3ELi4ELi3EEENS4_18smem_ptr_flag_bitsILi16EEENST_INS5_IJNSA_ILi8EEENSA_ILi64EEEEEENS5_IJS19_SB_EEEEEEEvNS4_8identityES12_S1D_vS1E_EENS_8epilogue10collective6detail29Sm90TmaWarpSpecializedAdapterINS1H_15DefaultEpilogueISI_SJ_SJ_NS1G_6thread17LinearCombinationISI_Li1EffLNS1L_9ScaleType4KindE0ELNS_15FloatRoundStyleE2ESI_EENS1_15EpilogueDefaultEEEEEvvEEEEvNT_6ParamsE --------------------------
	.section	.nv.info._ZN7cutlass13device_kernelINS_4gemm6kernel13GemmUniversalIN4cute5tupleIJiiiiEEENS1_10collective13CollectiveMmaINS1_34MainloopSm90TmaGmmaWarpSpecializedILi7ENS5_IJNS4_1CILi1EEESB_SB_EEENS1_35KernelTmaWarpSpecializedCooperativeEEENS5_IJNSA_ILi256EEESF_NSA_ILi128EEEEEENS_6half_tENS5_IJlSB_lEEESI_SJ_NS4_8TiledMMAINS4_8MMA_AtomIJNS4_4SM904GMMA26MMA_64x256x16_F32F16F16_SSILNSN_5MajorE0ELSP_0ELNSN_7ScaleInE1ELSQ_1EEEEEENS4_6LayoutINS5_IJNSA_ILi2EEESB_SB_EEENS5_IJSB_NSA_ILi0EEESW_EEEEENS5_IJNS4_10UnderscoreESZ_SZ_EEEEENS4_13SM90_TMA_LOADENS4_14ComposedLayoutINS4_7SwizzleILi3ELi4ELi3EEENS4_18smem_ptr_flag_bitsILi16EEENST_INS5_IJNSA_ILi8EEENSA_ILi64EEEEEENS5_IJS19_SB_EEEEEEEvNS4_8identityES12_S1D_vS1E_EENS_8epilogue10collective6detail29Sm90TmaWarpSpecializedAdapterINS1H_15DefaultEpilogueISI_SJ_SJ_NS1G_6thread17LinearCombinationISI_Li1EffLNS1L_9ScaleType4KindE0ELNS_15FloatRoundStyleE2ESI_EENS1_15EpilogueDefaultEEEEEvvEEEEvNT_6ParamsE,"",@"SHT_CUDA_INFO"
	.sectionflags	@""
	.align	4


	//----- nvinfo : EIATTR_CUDA_API_VERSION
	.align		4
        /*0000*/ 	.byte	0x04, 0x37
        /*0002*/ 	.short	(.L_21 - .L_20)
.L_20:
        /*0004*/ 	.word	0x00000082


	//----- nvinfo : EIATTR_KPARAM_INFO
	.align		4
.L_21:
        /*0008*/ 	.byte	0x04, 0x17
        /*000a*/ 	.short	(.L_23 - .L_22)
.L_22:
        /*000c*/ 	.word	0x00000000
        /*0010*/ 	.short	0x0000
        /*0012*/ 	.short	0x0070
        /*0014*/ 	.byte	0x00, 0xf0, 0x01, 0x10


	//----- nvinfo : EIATTR_SPARSE_MMA_MASK
	.align		4
.L_23:
        /*0018*/ 	.byte	0x03, 0x50
        /*001a*/ 	.short	0x0000


	//----- nvinfo : EIATTR_MAXREG_COUNT
	.align		4
        /*001c*/ 	.byte	0x03, 0x1b
        /*001e*/ 	.short	0x00a8


	//----- nvinfo : EIATTR_NUM_BARRIERS
	.align		4
        /*0020*/ 	.byte	0x02, 0x4c
        /*0022*/ 	.byte	0x01
	.zero		1


	//----- nvinfo : EIATTR_EXTERNS
	.align		4
        /*0024*/ 	.byte	0x04, 0x0f
        /*0026*/ 	.short	(.L_25 - .L_24)


	//   ....[0]....
	.align		4
.L_24:
        /*0028*/ 	.word	index@(__assertfail)


	//----- nvinfo : EIATTR_ANNOTATIONS
	.align		4
.L_25:
        /*002c*/ 	.byte	0x04, 0x55
        /*002e*/ 	.short	(.L_27 - .L_26)


	//   ....[0]....
.L_26:
        /*0030*/ 	.word	0x00000001
        /*0034*/ 	.byte	0xf0, 0x06, 0x00, 0x00, 0x01, 0x00, 0x00, 0x00, 0x10, 0x07, 0x00, 0x00, 0x01, 0x00, 0x00, 0x00
        /* <DEDUP_REMOVED lines=1382> */
        /*56a4*/ 	.byte	0x00, 0x2f, 0x02, 0x00, 0x01, 0x00, 0x00, 0x00, 0x20, 0x2f, 0x02, 0x00


	//----- nvinfo : EIATTR_MERCURY_ISA_VERSION
	.align		4
.L_27:
        /*56b0*/ 	.byte	0x03, 0x5f
        /*56b2*/ 	.short	0x0101


	//----- nvinfo : EIATTR_INT_WARP_WIDE_INSTR_OFFSETS
	.align		4
        /*56b4*/ 	.byte	0x04, 0x31
        /*56b6*/ 	.short	(.L_29 - .L_28)


	//   ....[0]....
.L_28:
        /*56b8*/ 	.word	0x00000560


	//   ....[1]....
        /*56bc*/ 	.word	0x00000570


	//   ....[2]....
        /*56c0*/ 	.word	0x00000600


	//----- nvinfo : EIATTR_COOP_GROUP_MASK_REGIDS
	.align		4
.L_29:
        /*56c4*/ 	.byte	0x04, 0x29
        /*56c6*/ 	.short	(.L_31 - .L_30)


	//   ....[0]....
.L_30:
        /*56c8*/ 	.word	0xffffffff


	//   ....[1]....
        /*56cc*/ 	.word	0xffffffff


	//   ....[2]....
        /*56d0*/ 	.word	0xffffffff


	//   ....[3]....
        /*56d4*/ 	.word	0xffffffff


	//   ....[4]....
        /*56d8*/ 	.word	0xffffffff


	//----- nvinfo : EIATTR_COOP_GROUP_INSTR_OFFSETS
	.align		4
.L_31:
        /*56dc*/ 	.byte	0x04, 0x28
        /*56de*/ 	.short	(.L_33 - .L_32)


	//   ....[0]....
.L_32:
        /*56e0*/ 	.word	0x00000070


	//   ....[1]....
        /*56e4*/ 	.word	0x00000080


	//   ....[2]....
        /*56e8*/ 	.word	0x000001a0


	//   ....[3]....
        /*56ec*/ 	.word	0x00000410


	//   ....[4]....
        /*56f0*/ 	.word	0x000011d0


	//----- nvinfo : EIATTR_REG_RECONFIG
	.align		4
.L_33:
        /*56f4*/ 	.byte	0x01, 0x54
	.zero		2


	//----- nvinfo : EIATTR_SYSCALL_OFFSETS
	.align		4
        /*56f8*/ 	.byte	0x04, 0x46
        /*56fa*/ 	.short	(.L_35 - .L_34)


	//   ....[0]....
.L_34:
        /*56fc*/ 	.word	0x00001380


	//----- nvinfo : EIATTR_MBARRIER_INSTR_OFFSETS
	.align		4
.L_35:
        /*5700*/ 	.byte	0x04, 0x39
        /*5702*/ 	.short	(.L_37 - .L_36)


	//   ....[0]....
.L_36:
        /*5704*/ 	.word	0x00000320
        /*5708*/ 	.word	0x000000ff
        /*570c*/ 	.word	0x00000000
        /*5710*/ 	.short	0x0100
        /*5712*/ 	.byte	0x08
	.zero		1


	//   ....[1]....
        /*5714*/ 	.word	0x00000330
        /*5718*/ 	.word	0x000000ff
        /*571c*/ 	.word	0x00000038
        /*5720*/ 	.short	0x0100
        /*5722*/ 	.byte	0x08
	.zero		1


	//   ....[2]....
        /*5724*/ 	.word	0x00000340
        /*5728*/ 	.word	0x000000ff
        /*572c*/ 	.word	0x00000008
        /*5730*/ 	.short	0x0100
        /*5732*/ 	.byte	0x08
	.zero		1


	//   ....[3]....
        /*5734*/ 	.word	0x00000350
        /*5738*/ 	.word	0x000000ff
        /*573c*/ 	.word	0x00000040
        /*5740*/ 	.short	0x0100
        /*5742*/ 	.byte	0x08
	.zero		1


	//   ....[4]....
        /*5744*/ 	.word	0x00000360
        /*5748*/ 	.word	0x000000ff
        /*574c*/ 	.word	0x00000010
        /*5750*/ 	.short	0x0100
        /*5752*/ 	.byte	0x08
	.zero		1


	//   ....[5]....
        /*5754*/ 	.word	0x00000370
        /*5758*/ 	.word	0x000000ff
        /*575c*/ 	.word	0x00000048
        /*5760*/ 	.short	0x0100
        /*5762*/ 	.byte	0x08
	.zero		1


	//   ....[6]....
        /*5764*/ 	.word	0x00000380
        /*5768*/ 	.word	0x000000ff
        /*576c*/ 	.word	0x00000018
        /*5770*/ 	.short	0x0100
        /*5772*/ 	.byte	0x08
	.zero		1


	//   ....[7]....
        /*5774*/ 	.word	0x00000390
        /*5778*/ 	.word	0x000000ff
        /*577c*/ 	.word	0x00000050
        /*5780*/ 	.short	0x0100
        /*5782*/ 	.byte	0x08
	.zero		1


	//   ....[8]....
        /*5784*/ 	.word	0x000003a0
        /*5788*/ 	.word	0x000000ff
        /*578c*/ 	.word	0x00000020
        /*5790*/ 	.short	0x0100
        /*5792*/ 	.byte	0x08
	.zero		1


	//   ....[9]....
        /*5794*/ 	.word	0x000003b0
        /*5798*/ 	.word	0x000000ff
        /*579c*/ 	.word	0x00000058
        /*57a0*/ 	.short	0x0100
        /*57a2*/ 	.byte	0x08
	.zero		1


	//   ....[10]....
        /*57a4*/ 	.word	0x000003c0
        /*57a8*/ 	.word	0x000000ff
        /*57ac*/ 	.word	0x00000028
        /*57b0*/ 	.short	0x0100
        /*57b2*/ 	.byte	0x08
	.zero		1


	//   ....[11]....
        /*57b4*/ 	.word	0x000003d0
        /*57b8*/ 	.word	0x000000ff
        /*57bc*/ 	.word	0x00000060
        /*57c0*/ 	.short	0x0100
        /*57c2*/ 	.byte	0x08
	.zero		1


	//   ....[12]....
        /*57c4*/ 	.word	0x000003e0
        /*57c8*/ 	.word	0x000000ff
        /*57cc*/ 	.word	0x00000030
        /*57d0*/ 	.short	0x0100
        /*57d2*/ 	.byte	0x08
	.zero		1


	//   ....[13]....
        /*57d4*/ 	.word	0x000003f0
        /*57d8*/ 	.word	0x000000ff
        /*57dc*/ 	.word	0x00000068
        /*57e0*/ 	.short	0x0100
        /*57e2*/ 	.byte	0x08
	.zero		1


	//   ....[14]....
        /*57e4*/ 	.word	0x00000680
        /*57e8*/ 	.word	0x000000ff
        /*57ec*/ 	.word	0x00000080
        /*57f0*/ 	.short	0x0100
        /*57f2*/ 	.byte	0x10
	.zero		1


	//   ....[15]....
        /*57f4*/ 	.word	0x00000720
        /*57f8*/ 	.word	0x000000ff
        /*57fc*/ 	.word	0x00000088
        /*5800*/ 	.short	0x0100
        /*5802*/ 	.byte	0x10
	.zero		1


	//   ....[16]....
        /*5804*/ 	.word	0x00001420
        /*5808*/ 	.word	0x00000003
        /*580c*/ 	.word	0x00000000
        /*5810*/ 	.short	0x010a
        /*5812*/ 	.byte	0x3f
	.zero		1


	//   ....[17]....
        /*5814*/ 	.word	0x00001460
        /*5818*/ 	.word	0x00000003
        /*581c*/ 	.word	0x00000000
        /*5820*/ 	.short	0x010a
        /*5822*/ 	.byte	0x3f
	.zero		1


	//   ....[18]....
        /*5824*/ 	.word	0x00008a40
        /*5828*/ 	.word	0x000000ff
        /*582c*/ 	.word	0x00000000
        /*5830*/ 	.short	0x010a
        /*5832*/ 	.byte	0x0a
	.zero		1


	//   ....[19]....
        /*5834*/ 	.word	0x00008a80
        /*5838*/ 	.word	0x000000ff
        /*583c*/ 	.word	0x00000000
        /*5840*/ 	.short	0x010a
        /*5842*/ 	.byte	0x0a
	.zero		1


	//   ....[20]....
        /*5844*/ 	.word	0x00010b20
        /*5848*/ 	.word	0x000000ff
        /*584c*/ 	.word	0x00000000
        /*5850*/ 	.short	0x0101
        /*5852*/ 	.byte	0x08
	.zero		1


	//   ....[21]....
        /*5854*/ 	.word	0x00010d50
        /*5858*/ 	.word	0x000000ff
        /*585c*/ 	.word	0x00000000
        /*5860*/ 	.short	0x0101
        /*5862*/ 	.byte	0x04
	.zero		1


	//   ....[22]....
        /*5864*/ 	.word	0x00022a00
        /*5868*/ 	.word	0x0000000e
        /*586c*/ 	.word	0x00000038
        /*5870*/ 	.short	0x010a
        /*5872*/ 	.byte	0x3f
	.zero		1


	//   ....[23]....
        /*5874*/ 	.word	0x00022e60
        /*5878*/ 	.word	0x00000003
        /*587c*/ 	.word	0x00000088
        /*5880*/ 	.short	0x0101
        /*5882*/ 	.byte	0x3f
	.zero		1


	//   ....[24]....
        /*5884*/ 	.word	0x00023620
        /*5888*/ 	.word	0x00000003
        /*588c*/ 	.word	0x00000000
        /*5890*/ 	.short	0x010a
        /*5892*/ 	.byte	0x3f
	.zero		1


	//   ....[25]....
        /*5894*/ 	.word	0x000236b0
        /*5898*/ 	.word	0x00000003
        /*589c*/ 	.word	0x00000000
        /*58a0*/ 	.short	0x010a
        /*58a2*/ 	.byte	0x3f
	.zero		1


	//   ....[26]....
        /*58a4*/ 	.word	0x00023740
        /*58a8*/ 	.word	0x00000003
        /*58ac*/ 	.word	0x00000000
        /*58b0*/ 	.short	0x010a
        /*58b2*/ 	.byte	0x3f
	.zero		1


	//   ....[27]....
        /*58b4*/ 	.word	0x000237d0
        /*58b8*/ 	.word	0x00000003
        /*58bc*/ 	.word	0x00000000
        /*58c0*/ 	.short	0x010a
        /*58c2*/ 	.byte	0x3f
	.zero		1


	//   ....[28]....
        /*58c4*/ 	.word	0x00023860
        /*58c8*/ 	.word	0x00000003
        /*58cc*/ 	.word	0x00000000
        /*58d0*/ 	.short	0x010a
        /*58d2*/ 	.byte	0x3f
	.zero		1


	//   ....[29]....
        /*58d4*/ 	.word	0x000238f0
        /*58d8*/ 	.word	0x00000003
        /*58dc*/ 	.word	0x00000000
        /*58e0*/ 	.short	0x010a
        /*58e2*/ 	.byte	0x3f
	.zero		1


	//   ....[30]....
        /*58e4*/ 	.word	0x00023980
        /*58e8*/ 	.word	0x00000003
        /*58ec*/ 	.word	0x00000000
        /*58f0*/ 	.short	0x010a
        /*58f2*/ 	.byte	0x3f
	.zero		1


	//   ....[31]....
        /*58f4*/ 	.word	0x000239e0
        /*58f8*/ 	.word	0x00000003
        /*58fc*/ 	.word	0x00000000
        /*5900*/ 	.short	0x010a
        /*5902*/ 	.byte	0x3f
	.zero		1


	//   ....[32]....
        /*5904*/ 	.word	0x00023a40
        /*5908*/ 	.word	0x00000004
        /*590c*/ 	.word	0x00000000
        /*5910*/ 	.short	0x010a
        /*5912*/ 	.byte	0x3f
	.zero		1


	//   ....[33]....
        /*5914*/ 	.word	0x00023b10
        /*5918*/ 	.word	0x0000000e
        /*591c*/ 	.word	0x00000038
        /*5920*/ 	.short	0x010a
        /*5922*/ 	.byte	0x3f
	.zero		1


	//   ....[34]....
        /*5924*/ 	.word	0x00023be0
        /*5928*/ 	.word	0x00000003
        /*592c*/ 	.word	0x00000000
        /*5930*/ 	.short	0x010a
        /*5932*/ 	.byte	0x3f
	.zero		1


	//   ....[35]....
        /*5934*/ 	.word	0x00023c30
        /*5938*/ 	.word	0x00000003
        /*593c*/ 	.word	0x00000000
        /*5940*/ 	.short	0x010a
        /*5942*/ 	.byte	0x3f
	.zero		1


	//   ....[36]....
        /*5944*/ 	.word	0x00023c80
        /*5948*/ 	.word	0x00000003
        /*594c*/ 	.word	0x00000000
        /*5950*/ 	.short	0x010a
        /*5952*/ 	.byte	0x3f
	.zero		1


	//   ....[37]....
        /*5954*/ 	.word	0x00023cd0
        /*5958*/ 	.word	0x00000003
        /*595c*/ 	.word	0x00000000
        /*5960*/ 	.short	0x010a
        /*5962*/ 	.byte	0x3f
	.zero		1


	//   ....[38]....
        /*5964*/ 	.word	0x00023d20
        /*5968*/ 	.word	0x00000003
        /*596c*/ 	.word	0x00000000
        /*5970*/ 	.short	0x010a
        /*5972*/ 	.byte	0x3f
	.zero		1


	//   ....[39]....
        /*5974*/ 	.word	0x00023d70
        /*5978*/ 	.word	0x00000003
        /*597c*/ 	.word	0x00000000
        /*5980*/ 	.short	0x010a
        /*5982*/ 	.byte	0x3f
	.zero		1


	//----- nvinfo : EIATTR_NUM_MBARRIERS
	.align		4
.L_37:
        /*5984*/ 	.byte	0x03, 0x38
        /*5986*/ 	.short	0x0010


	//----- nvinfo : EIATTR_EXIT_INSTR_OFFSETS
	.align		4
        /*5988*/ 	.byte	0x04, 0x1c
        /*598a*/ 	.short	(.L_39 - .L_38)


	//   ....[0]....
.L_38:
        /*598c*/ 	.word	0x00000780


	//   ....[1]....
        /*5990*/ 	.word	0x000010f0


	//   ....[2]....
        /*5994*/ 	.word	0x00021f80


	//   ....[3]....
        /*5998*/ 	.word	0x00022690


	//   ....[4]....
        /*599c*/ 	.word	0x000239d0


	//----- nvinfo : EIATTR_MAX_THREADS
	.align		4
.L_39:
        /*59a0*/ 	.byte	0x04, 0x05
        /*59a2*/ 	.short	(.L_41 - .L_40)
.L_40:
        /*59a4*/ 	.word	0x00000180
        /*59a8*/ 	.word	0x00000001
        /*59ac*/ 	.word	0x00000001


	//----- nvinfo : EIATTR_CRS_STACK_SIZE
	.align		4
.L_41:
        /*59b0*/ 	.byte	0x04, 0x1e
        /*59b2*/ 	.short	(.L_43 - .L_42)
.L_42:
        /*59b4*/ 	.word	0x00000000


	//----- nvinfo : EIATTR_CBANK_PARAM_SIZE
	.align		4
.L_43:
        /*59b8*/ 	.byte	0x03, 0x19
        /*59ba*/ 	.short	0x0470


	//----- nvinfo : EIATTR_PARAM_CBANK
	.align		4
        /*59bc*/ 	.byte	0x04, 0x0a
        /*59be*/ 	.short	(.L_45 - .L_44)
	.align		4
.L_44:
        /*59c0*/ 	.word	index@(.nv.constant0._ZN7cutlass13device_kernelINS_4gemm6kernel13GemmUniversalIN4cute5tupleIJiiiiEEENS1_10collective13CollectiveMmaINS1_34MainloopSm90TmaGmmaWarpSpecializedILi7ENS5_IJNS4_1CILi1EEESB_SB_EEENS1_35KernelTmaWarpSpecializedCooperativeEEENS5_IJNSA_ILi256EEESF_NSA_ILi128EEEEEENS_6half_tENS5_IJlSB_lEEESI_SJ_NS4_8TiledMMAINS4_8MMA_AtomIJNS4_4SM904GMMA26MMA_64x256x16_F32F16F16_SSILNSN_5MajorE0ELSP_0ELNSN_7ScaleInE1ELSQ_1EEEEEENS4_6LayoutINS5_IJNSA_ILi2EEESB_SB_EEENS5_IJSB_NSA_ILi0EEESW_EEEEENS5_IJNS4_10UnderscoreESZ_SZ_EEEEENS4_13SM90_TMA_LOADENS4_14ComposedLayoutINS4_7SwizzleILi3ELi4ELi3EEENS4_18smem_ptr_flag_bitsILi16EEENST_INS5_IJNSA_ILi8EEENSA_ILi64EEEEEENS5_IJS19_SB_EEEEEEEvNS4_8identityES12_S1D_vS1E_EENS_8epilogue10collective6detail29Sm90TmaWarpSpecializedAdapterINS1H_15DefaultEpilogueISI_SJ_SJ_NS1G_6thread17LinearCombinationISI_Li1EffLNS1L_9ScaleType4KindE0ELNS_15FloatRoundStyleE2ESI_EENS1_15EpilogueDefaultEEEEEvvEEEEvNT_6ParamsE)
        /*59c4*/ 	.short	0x0210
        /*59c6*/ 	.short	0x0470


	//----- nvinfo : EIATTR_SW_WAR
	.align		4
.L_45:
        /*59c8*/ 	.byte	0x04, 0x36
        /*59ca*/ 	.short	(.L_47 - .L_46)
.L_46:
        /*59cc*/ 	.word	0x00000008
.L_47:


//--------------------- .nv.callgraph             --------------------------
	.section	.nv.callgraph,"",@"SHT_CUDA_CALLGRAPH"
	.align	4
	.sectionentsize	8
	.align		4
        /*0000*/ 	.word	0x00000000
	.align		4
        /*0004*/ 	.word	0xffffffff
	.align		4
        /*0008*/ 	.word	index@(_ZN7cutlass13device_kernelINS_4gemm6kernel13GemmUniversalIN4cute5tupleIJiiiiEEENS1_10collective13CollectiveMmaINS1_34MainloopSm90TmaGmmaWarpSpecializedILi7ENS5_IJNS4_1CILi1EEESB_SB_EEENS1_35KernelTmaWarpSpecializedCooperativeEEENS5_IJNSA_ILi256EEESF_NSA_ILi128EEEEEENS_6half_tENS5_IJlSB_lEEESI_SJ_NS4_8TiledMMAINS4_8MMA_AtomIJNS4_4SM904GMMA26MMA_64x256x16_F32F16F16_SSILNSN_5MajorE0ELSP_0ELNSN_7ScaleInE1ELSQ_1EEEEEENS4_6LayoutINS5_IJNSA_ILi2EEESB_SB_EEENS5_IJSB_NSA_ILi0EEESW_EEEEENS5_IJNS4_10UnderscoreESZ_SZ_EEEEENS4_13SM90_TMA_LOADENS4_14ComposedLayoutINS4_7SwizzleILi3ELi4ELi3EEENS4_18smem_ptr_flag_bitsILi16EEENST_INS5_IJNSA_ILi8EEENSA_ILi64EEEEEENS5_IJS19_SB_EEEEEEEvNS4_8identityES12_S1D_vS1E_EENS_8epilogue10collective6detail29Sm90TmaWarpSpecializedAdapterINS1H_15DefaultEpilogueISI_SJ_SJ_NS1G_6thread17LinearCombinationISI_Li1EffLNS1L_9ScaleType4KindE0ELNS_15FloatRoundStyleE2ESI_EENS1_15EpilogueDefaultEEEEEvvEEEEvNT_6ParamsE)
	.align		4
        /*000c*/ 	.word	index@(__assertfail)
	.align		4
        /*0010*/ 	.word	0x00000000
	.align		4
        /*0014*/ 	.word	0xfffffffe
	.align		4
        /*0018*/ 	.word	0x00000000
	.align		4
        /*001c*/ 	.word	0xfffffffd
	.align		4
        /*0020*/ 	.word	0x00000000
	.align		4
        /*0024*/ 	.word	0xfffffffc


//--------------------- .nv.constant4             --------------------------
	.section	.nv.constant4,"a",@progbits
	.align	8
	.align		8
.nv.constant4:
        /*0000*/ 	.dword	__assertfail
	.align		8
        /*0008*/ 	.dword	__unnamed_1
	.align		8
        /*0010*/ 	.dword	_ZN40_INTERNAL_21913b32_4_k_cu_4953d8b9_213064cuda3std3__45__cpo5beginE
	.align		8
        /*0018*/ 	.dword	_ZN40_INTERNAL_21913b32_4_k_cu_4953d8b9_213064cuda3std3__45__cpo3endE
	.align		8
        /*0020*/ 	.dword	_ZN40_INTERNAL_21913b32_4_k_cu_4953d8b9_213064cuda3std3__45__cpo6cbeginE
	.align		8
        /*0028*/ 	.dword	_ZN40_INTERNAL_21913b32_4_k_cu_4953d8b9_213064cuda3std3__45__cpo4cendE
	.align		8
        /*0030*/ 	.dword	_ZN40_INTERNAL_21913b32_4_k_cu_4953d8b9_213064cuda3std3__442_GLOBAL__N__21913b32_4_k_cu_4953d8b9_213066ignoreE
	.align		8
        /*0038*/ 	.dword	_ZN40_INTERNAL_21913b32_4_k_cu_4953d8b9_213064cuda3std3__419piecewise_constructE
	.align		8
        /*0040*/ 	.dword	_ZN40_INTERNAL_21913b32_4_k_cu_4953d8b9_213064cuda3std3__48in_placeE
	.align		8
        /*0048*/ 	.dword	_ZN40_INTERNAL_21913b32_4_k_cu_4953d8b9_213064cuda3std6ranges3__45__cpo4swapE
	.align		8
        /*0050*/ 	.dword	_ZN40_INTERNAL_21913b32_4_k_cu_4953d8b9_213064cuda3std6ranges3__45__cpo9iter_moveE
	.align		8
        /*0058*/ 	.dword	_ZN40_INTERNAL_21913b32_4_k_cu_4953d8b9_213064cute7productE
	.align		8
        /*0060*/ 	.dword	_ZN40_INTERNAL_21913b32_4_k_cu_4953d8b9_213064cute1_E
	.align		8
        /*0068*/ 	.dword	$str$22
	.align		8
        /*0070*/ 	.dword	$str$23


//--------------------- .text._ZN7cutlass13device_kernelINS_4gemm6kernel13GemmUniversalIN4cute5tupleIJiiiiEEENS1_10collective13CollectiveMmaINS1_34MainloopSm90TmaGmmaWarpSpecializedILi7ENS5_IJNS4_1CILi1EEESB_SB_EEENS1_35KernelTmaWarpSpecializedCooperativeEEENS5_IJNSA_ILi256EEESF_NSA_ILi128EEEEEENS_6half_tENS5_IJlSB_lEEESI_SJ_NS4_8TiledMMAINS4_8MMA_AtomIJNS4_4SM904GMMA26MMA_64x256x16_F32F16F16_SSILNSN_5MajorE0ELSP_0ELNSN_7ScaleInE1ELSQ_1EEEEEENS4_6LayoutINS5_IJNSA_ILi2EEESB_SB_EEENS5_IJSB_NSA_ILi0EEESW_EEEEENS5_IJNS4_10UnderscoreESZ_SZ_EEEEENS4_13SM90_TMA_LOADENS4_14ComposedLayoutINS4_7SwizzleILi3ELi4ELi3EEENS4_18smem_ptr_flag_bitsILi16EEENST_INS5_IJNSA_ILi8EEENSA_ILi64EEEEEENS5_IJS19_SB_EEEEEEEvNS4_8identityES12_S1D_vS1E_EENS_8epilogue10collective6detail29Sm90TmaWarpSpecializedAdapterINS1H_15DefaultEpilogueISI_SJ_SJ_NS1G_6thread17LinearCombinationISI_Li1EffLNS1L_9ScaleType4KindE0ELNS_15FloatRoundStyleE2ESI_EENS1_15EpilogueDefaultEEEEEvvEEEEvNT_6ParamsE --------------------------
	.section	.text._ZN7cutlass13device_kernelINS_4gemm6kernel13GemmUniversalIN4cute5tupleIJiiiiEEENS1_10collective13CollectiveMmaINS1_34MainloopSm90TmaGmmaWarpSpecializedILi7ENS5_IJNS4_1CILi1EEESB_SB_EEENS1_35KernelTmaWarpSpecializedCooperativeEEENS5_IJNSA_ILi256EEESF_NSA_ILi128EEEEEENS_6half_tENS5_IJlSB_lEEESI_SJ_NS4_8TiledMMAINS4_8MMA_AtomIJNS4_4SM904GMMA26MMA_64x256x16_F32F16F16_SSILNSN_5MajorE0ELSP_0ELNSN_7ScaleInE1ELSQ_1EEEEEENS4_6LayoutINS5_IJNSA_ILi2EEESB_SB_EEENS5_IJSB_NSA_ILi0EEESW_EEEEENS5_IJNS4_10UnderscoreESZ_SZ_EEEEENS4_13SM90_TMA_LOADENS4_14ComposedLayoutINS4_7SwizzleILi3ELi4ELi3EEENS4_18smem_ptr_flag_bitsILi16EEENST_INS5_IJNSA_ILi8EEENSA_ILi64EEEEEENS5_IJS19_SB_EEEEEEEvNS4_8identityES12_S1D_vS1E_EENS_8epilogue10collective6detail29Sm90TmaWarpSpecializedAdapterINS1H_15DefaultEpilogueISI_SJ_SJ_NS1G_6thread17LinearCombinationISI_Li1EffLNS1L_9ScaleType4KindE0ELNS_15FloatRoundStyleE2ESI_EENS1_15EpilogueDefaultEEEEEvvEEEEvNT_6ParamsE,"ax",@progbits
	.align	128
.text._ZN7cutlass13device_kernelINS_4gemm6kernel13GemmUniversalIN4cute5tupleIJiiiiEEENS1_10collective13CollectiveMmaINS1_34MainloopSm90TmaGmmaWarpSpecializedILi7ENS5_IJNS4_1CILi1EEESB_SB_EEENS1_35KernelTmaWarpSpecializedCooperativeEEENS5_IJNSA_ILi256EEESF_NSA_ILi128EEEEEENS_6half_tENS5_IJlSB_lEEESI_SJ_NS4_8TiledMMAINS4_8MMA_AtomIJNS4_4SM904GMMA26MMA_64x256x16_F32F16F16_SSILNSN_5MajorE0ELSP_0ELNSN_7ScaleInE1ELSQ_1EEEEEENS4_6LayoutINS5_IJNSA_ILi2EEESB_SB_EEENS5_IJSB_NSA_ILi0EEESW_EEEEENS5_IJNS4_10UnderscoreESZ_SZ_EEEEENS4_13SM90_TMA_LOADENS4_14ComposedLayoutINS4_7SwizzleILi3ELi4ELi3EEENS4_18smem_ptr_flag_bitsILi16EEENST_INS5_IJNSA_ILi8EEENSA_ILi64EEEEEENS5_IJS19_SB_EEEEEEEvNS4_8identityES12_S1D_vS1E_EENS_8epilogue10collective6detail29Sm90TmaWarpSpecializedAdapterINS1H_15DefaultEpilogueISI_SJ_SJ_NS1G_6thread17LinearCombinationISI_Li1EffLNS1L_9ScaleType4KindE0ELNS_15FloatRoundStyleE2ESI_EENS1_15EpilogueDefaultEEEEEvvEEEEvNT_6ParamsE:
        .type           _ZN7cutlass13device_kernelINS_4gemm6kernel13GemmUniversalIN4cute5tupleIJiiiiEEENS1_10collective13CollectiveMmaINS1_34MainloopSm90TmaGmmaWarpSpecializedILi7ENS5_IJNS4_1CILi1EEESB_SB_EEENS1_35KernelTmaWarpSpecializedCooperativeEEENS5_IJNSA_ILi256EEESF_NSA_ILi128EEEEEENS_6half_tENS5_IJlSB_lEEESI_SJ_NS4_8TiledMMAINS4_8MMA_AtomIJNS4_4SM904GMMA26MMA_64x256x16_F32F16F16_SSILNSN_5MajorE0ELSP_0ELNSN_7ScaleInE1ELSQ_1EEEEEENS4_6LayoutINS5_IJNSA_ILi2EEESB_SB_EEENS5_IJSB_NSA_ILi0EEESW_EEEEENS5_IJNS4_10UnderscoreESZ_SZ_EEEEENS4_13SM90_TMA_LOADENS4_14ComposedLayoutINS4_7SwizzleILi3ELi4ELi3EEENS4_18smem_ptr_flag_bitsILi16EEENST_INS5_IJNSA_ILi8EEENSA_ILi64EEEEEENS5_IJS19_SB_EEEEEEEvNS4_8identityES12_S1D_vS1E_EENS_8epilogue10collective6detail29Sm90TmaWarpSpecializedAdapterINS1H_15DefaultEpilogueISI_SJ_SJ_NS1G_6thread17LinearCombinationISI_Li1EffLNS1L_9ScaleType4KindE0ELNS_15FloatRoundStyleE2ESI_EENS1_15EpilogueDefaultEEEEEvvEEEEvNT_6ParamsE,@function
        .size           _ZN7cutlass13device_kernelINS_4gemm6kernel13GemmUniversalIN4cute5tupleIJiiiiEEENS1_10collective13CollectiveMmaINS1_34MainloopSm90TmaGmmaWarpSpecializedILi7ENS5_IJNS4_1CILi1EEESB_SB_EEENS1_35KernelTmaWarpSpecializedCooperativeEEENS5_IJNSA_ILi256EEESF_NSA_ILi128EEEEEENS_6half_tENS5_IJlSB_lEEESI_SJ_NS4_8TiledMMAINS4_8MMA_AtomIJNS4_4SM904GMMA26MMA_64x256x16_F32F16F16_SSILNSN_5MajorE0ELSP_0ELNSN_7ScaleInE1ELSQ_1EEEEEENS4_6LayoutINS5_IJNSA_ILi2EEESB_SB_EEENS5_IJSB_NSA_ILi0EEESW_EEEEENS5_IJNS4_10UnderscoreESZ_SZ_EEEEENS4_13SM90_TMA_LOADENS4_14ComposedLayoutINS4_7SwizzleILi3ELi4ELi3EEENS4_18smem_ptr_flag_bitsILi16EEENST_INS5_IJNSA_ILi8EEENSA_ILi64EEEEEENS5_IJS19_SB_EEEEEEEvNS4_8identityES12_S1D_vS1E_EENS_8epilogue10collective6detail29Sm90TmaWarpSpecializedAdapterINS1H_15DefaultEpilogueISI_SJ_SJ_NS1G_6thread17LinearCombinationISI_Li1EffLNS1L_9ScaleType4KindE0ELNS_15FloatRoundStyleE2ESI_EENS1_15EpilogueDefaultEEEEEvvEEEEvNT_6ParamsE,(.L_x_582 - _ZN7cutlass13device_kernelINS_4gemm6kernel13GemmUniversalIN4cute5tupleIJiiiiEEENS1_10collective13CollectiveMmaINS1_34MainloopSm90TmaGmmaWarpSpecializedILi7ENS5_IJNS4_1CILi1EEESB_SB_EEENS1_35KernelTmaWarpSpecializedCooperativeEEENS5_IJNSA_ILi256EEESF_NSA_ILi128EEEEEENS_6half_tENS5_IJlSB_lEEESI_SJ_NS4_8TiledMMAINS4_8MMA_AtomIJNS4_4SM904GMMA26MMA_64x256x16_F32F16F16_SSILNSN_5MajorE0ELSP_0ELNSN_7ScaleInE1ELSQ_1EEEEEENS4_6LayoutINS5_IJNSA_ILi2EEESB_SB_EEENS5_IJSB_NSA_ILi0EEESW_EEEEENS5_IJNS4_10UnderscoreESZ_SZ_EEEEENS4_13SM90_TMA_LOADENS4_14ComposedLayoutINS4_7SwizzleILi3ELi4ELi3EEENS4_18smem_ptr_flag_bitsILi16EEENST_INS5_IJNSA_ILi8EEENSA_ILi64EEEEEENS5_IJS19_SB_EEEEEEEvNS4_8identityES12_S1D_vS1E_EENS_8epilogue10collective6detail29Sm90TmaWarpSpecializedAdapterINS1H_15DefaultEpilogueISI_SJ_SJ_NS1G_6thread17LinearCombinationISI_Li1EffLNS1L_9ScaleType4KindE0ELNS_15FloatRoundStyleE2ESI_EENS1_15EpilogueDefaultEEEEEvvEEEEvNT_6ParamsE)
        .other          _ZN7cutlass13device_kernelINS_4gemm6kernel13GemmUniversalIN4cute5tupleIJiiiiEEENS1_10collective13CollectiveMmaINS1_34MainloopSm90TmaGmmaWarpSpecializedILi7ENS5_IJNS4_1CILi1EEESB_SB_EEENS1_35KernelTmaWarpSpecializedCooperativeEEENS5_IJNSA_ILi256EEESF_NSA_ILi128EEEEEENS_6half_tENS5_IJlSB_lEEESI_SJ_NS4_8TiledMMAINS4_8MMA_AtomIJNS4_4SM904GMMA26MMA_64x256x16_F32F16F16_SSILNSN_5MajorE0ELSP_0ELNSN_7ScaleInE1ELSQ_1EEEEEENS4_6LayoutINS5_IJNSA_ILi2EEESB_SB_EEENS5_IJSB_NSA_ILi0EEESW_EEEEENS5_IJNS4_10UnderscoreESZ_SZ_EEEEENS4_13SM90_TMA_LOADENS4_14ComposedLayoutINS4_7SwizzleILi3ELi4ELi3EEENS4_18smem_ptr_flag_bitsILi16EEENST_INS5_IJNSA_ILi8EEENSA_ILi64EEEEEENS5_IJS19_SB_EEEEEEEvNS4_8identityES12_S1D_vS1E_EENS_8epilogue10collective6detail29Sm90TmaWarpSpecializedAdapterINS1H_15DefaultEpilogueISI_SJ_SJ_NS1G_6thread17LinearCombinationISI_Li1EffLNS1L_9ScaleType4KindE0ELNS_15FloatRoundStyleE2ESI_EENS1_15EpilogueDefaultEEEEEvvEEEEvNT_6ParamsE,@"STO_CUDA_ENTRY STV_DEFAULT"
_ZN7cutlass13device_kernelINS_4gemm6kernel13GemmUniversalIN4cute5tupleIJiiiiEEENS1_10collective13CollectiveMmaINS1_34MainloopSm90TmaGmmaWarpSpecializedILi7ENS5_IJNS4_1CILi1EEESB_SB_EEENS1_35KernelTmaWarpSpecializedCooperativeEEENS5_IJNSA_ILi256EEESF_NSA_ILi128EEEEEENS_6half_tENS5_IJlSB_lEEESI_SJ_NS4_8TiledMMAINS4_8MMA_AtomIJNS4_4SM904GMMA26MMA_64x256x16_F32F16F16_SSILNSN_5MajorE0ELSP_0ELNSN_7ScaleInE1ELSQ_1EEEEEENS4_6LayoutINS5_IJNSA_ILi2EEESB_SB_EEENS5_IJSB_NSA_ILi0EEESW_EEEEENS5_IJNS4_10UnderscoreESZ_SZ_EEEEENS4_13SM90_TMA_LOADENS4_14ComposedLayoutINS4_7SwizzleILi3ELi4ELi3EEENS4_18smem_ptr_flag_bitsILi16EEENST_INS5_IJNSA_ILi8EEENSA_ILi64EEEEEENS5_IJS19_SB_EEEEEEEvNS4_8identityES12_S1D_vS1E_EENS_8epilogue10collective6detail29Sm90TmaWarpSpecializedAdapterINS1H_15DefaultEpilogueISI_SJ_SJ_NS1G_6thread17LinearCombinationISI_Li1EffLNS1L_9ScaleType4KindE0ELNS_15FloatRoundStyleE2ESI_EENS1_15EpilogueDefaultEEEEEvvEEEEvNT_6ParamsE:
[----:B------:R-:W0:Y:S02]  /*0000*/  LDC R1, c[0x0][0x28] ;  /* 0x00000a00ff017b82 */ /* 0x000e240000000800 */
[----:B0-----:R-:W-:Y:S01]  /*0010*/  VIADD R1, R1, 0xfffff310 ;  /* 0xfffff31001017836 */ /* 0x001fe20000000000 */
[----:B------:R-:W0:Y:S01]  /*0020*/  S2R R2, SR_TID.X ;  /* 0x0000000000027919 */ /* 0x000e220000002100 */
[----:B------:R-:W-:Y:S01]  /*0030*/  ELECT P0, URZ, PT ;  /* 0x00000000003f782f */ /* 0x000fe20003800000 */
[----:B------:R-:W-:Y:S01]  /*0040*/  BSSY B0, `(.L_x_0) ;  /* 0x0000015000007945 */ /* 0x000fe20003800000 */
[--C-:B0-----:R-:W-:Y:S02]  /*0050*/  SHF.R.U32.HI R0, RZ, 0x5, R2.reuse ;  /* 0x00000005ff007819 */ /* 0x101fe40000011602 */
[----:B------:R-:W-:-:S03]  /*0060*/  SHF.R.U32.HI R160, RZ, 0x7, R2 ;  /* 0x00000007ffa07819 */ /* 0x000fc60000011602 */
[----:B------:R-:W0:Y:S04]  /*0070*/  SHFL.IDX PT, R3, R0, RZ, 0x1f ;  /* 0x00001fff00037589 */ /* 0x000e2800000e0000 */
[----:B------:R-:W1:Y:S01]  /*0080*/  SHFL.IDX PT, R2, R160, RZ, 0x1f ;  /* 0x00001fffa0027589 */ /* 0x000e6200000e0000 */
[----:B0-----:R-:W-:Y:S02]  /*0090*/  R2UR UR10, R3 ;  /* 0x00000000030a72ca */ /* 0x001fe400000e0000 */
[----:B-1----:R-:W-:-:S11]  /*00a0*/  R2UR UR5, R2 ;  /* 0x00000000020572ca */ /* 0x002fd600000e0000 */
[----:B------:R-:W-:Y:S02]  /*00b0*/  USHF.R.S32.HI UR4, URZ, 0x1f, UR10 ;  /* 0x0000001f3f047899 */ /* 0x000fe4000801140a */
[----:B------:R-:W-:Y:S02]  /*00c0*/  ISETP.NE.OR P0, PT, RZ, UR10, !P0 ;  /* 0x0000000aff007c0c */ /* 0x000fe4000c705670 */
[----:B------:R-:W-:-:S04]  /*00d0*/  ULEA.HI UR4, UR4, UR10, URZ, 0x2 ;  /* 0x0000000a04047291 */ /* 0x000fc8000f8f103f */
[----:B------:R-:W-:-:S04]  /*00e0*/  ULOP3.LUT UR4, UR4, 0xfffffffc, URZ, 0xc0, !UPT ;  /* 0xfffffffc04047892 */ /* 0x000fc8000f8ec03f */
[----:B------:R-:W-:-:S03]  /*00f0*/  UIADD3 UR10, UR10, -UR4, URZ ;  /* 0x800000040a0a7290 */ /* 0x000fc6000fffe03f */
[----:B------:R-:W-:Y:S09]  /*0100*/  @P0 BRA `(.L_x_1) ;  /* 0x0000000000200947 */ /* 0x000ff20003800000 */
[----:B------:R-:W-:Y:S02]  /*0110*/  ULDC.64 UR6, c[0x0][0x198] ;  /* 0x0000660000067ab9 */ /* 0x000fe40000000a00 */
[----:B------:R-:W-:Y:S02]  /*0120*/  UIADD3 UR8, UP0, UR6, 0xf0, URZ ;  /* 0x000000f006087890 */ /* 0x000fe4000ff1e03f */
[----:B------:R-:W-:Y:S02]  /*0130*/  UIADD3 UR6, UP1, UR6, 0x1f0, URZ ;  /* 0x000001f006067890 */ /* 0x000fe4000ff3e03f */
[----:B------:R-:W-:Y:S02]  /*0140*/  UIADD3.X UR9, URZ, UR7, URZ, UP0, !UPT ;  /* 0x000000073f097290 */ /* 0x000fe400087fe43f */
[----:B------:R-:W-:-:S07]  /*0150*/  UIADD3.X UR7, URZ, UR7, URZ, UP1, !UPT ;  /* 0x000000073f077290 */ /* 0x000fce0008ffe43f */
[----:B------:R0:W-:Y:S02]  /*0160*/  UTMACCTL.PF [UR8] ;  /* 0x00000000080079b9 */ /* 0x0001e40008040000 */
[----:B------:R0:W-:Y:S02]  /*0170*/  UTMACCTL.PF [UR6] ;  /* 0x00000000060079b9 */ /* 0x0001e40008040000 */
[----:B0-----:R-:W-:Y:S01]  /*0180*/  NOP ;  /* 0x0000000000007918 */ /* 0x001fe20000000000 */
.L_x_1:
[----:B------:R-:W-:Y:S05]  /*0190*/  BSYNC B0 ;  /* 0x0000000000007941 */ /* 0x000fea0003800000 */
.L_x_0:
[----:B------:R-:W0:Y:S01]  /*01a0*/  SHFL.IDX PT, R2, R0, RZ, 0x1f ;  /* 0x00001fff00027589 */ /* 0x000e2200000e0000 */
[----:B------:R-:W-:Y:S01]  /*01b0*/  UISETP.NE.AND UP0, UPT, UR10, 0x3, UPT ;  /* 0x000000030a00788c */ /* 0x000fe2000bf05270 */
[----:B------:R-:W-:Y:S01]  /*01c0*/  ISETP.NE.AND P1, PT, RZ, UR5, PT ;  /* 0x00000005ff007c0c */ /* 0x000fe2000bf25270 */
[----:B------:R-:W-:Y:S02]  /*01d0*/  UIADD3 UR18, UR5, -0x1, URZ ;  /* 0xffffffff05127890 */ /* 0x000fe4000fffe03f */
[----:B------:R-:W-:Y:S02]  /*01e0*/  UISETP.EQ.OR UP0, UPT, UR10, URZ, !UP0 ;  /* 0x0000003f0a00728c */ /* 0x000fe4000c702670 */
[----:B------:R-:W-:Y:S02]  /*01f0*/  UISETP.GE.U32.AND UP1, UPT, UR18, 0x2, UPT ;  /* 0x000000021200788c */ /* 0x000fe4000bf26070 */
[----:B------:R-:W-:-:S04]  /*0200*/  UISETP.EQ.AND UP0, UPT, UR5, URZ, UP0 ;  /* 0x0000003f0500728c */ /* 0x000fc80008702270 */
[----:B------:R-:W-:-:S04]  /*0210*/  USEL UR38, URZ, 0x1, !UP0 ;  /* 0x000000013f267887 */ /* 0x000fc8000c000000 */
[----:B------:R-:W-:Y:S01]  /*0220*/  USEL UR38, UR38, 0x2, UP1 ;  /* 0x0000000226267887 */ /* 0x000fe20008800000 */
[----:B0-----:R-:W-:-:S13]  /*0230*/  ISETP.NE.AND P0, PT, R2, RZ, PT ;  /* 0x000000ff0200720c */ /* 0x001fda0003f05270 */
[----:B------:R-:W-:Y:S05]  /*0240*/  @P0 BRA `(.L_x_2) ;  /* 0x0000000000700947 */ /* 0x000fea0003800000 */
[----:B------:R-:W0:Y:S01]  /*0250*/  S2UR UR8, SR_CgaCtaId ;  /* 0x00000000000879c3 */ /* 0x000e220000008800 */
[----:B------:R-:W-:Y:S01]  /*0260*/  UMOV UR4, 0x400 ;  /* 0x0000040000047882 */ /* 0x000fe20000000000 */
[----:B------:R-:W-:Y:S01]  /*0270*/  UMOV UR5, 0x1 ;  /* 0x0000000100057882 */ /* 0x000fe20000000000 */
[----:B------:R-:W-:Y:S01]  /*0280*/  UMOV UR6, 0x100 ;  /* 0x0000010000067882 */ /* 0x000fe20000000000 */
[----:B------:R-:W-:Y:S01]  /*0290*/  ELECT P0, URZ, PT ;  /* 0x00000000003f782f */ /* 0x000fe20003800000 */
[----:B------:R-:W-:-:S04]  /*02a0*/  UIADD3 UR6, -UR6, 0x100000, URZ ;  /* 0x0010000006067890 */ /* 0x000fc8000fffe13f */
[----:B------:R-:W-:Y:S02]  /*02b0*/  USHF.L.U32 UR7, UR6, 0xb, URZ ;  /* 0x0000000b06077899 */ /* 0x000fe4000800063f */
[----:B------:R-:W-:Y:S02]  /*02c0*/  USHF.L.U32 UR6, UR6, 0x1, URZ ;  /* 0x0000000106067899 */ /* 0x000fe4000800063f */
[----:B0-----:R-:W-:Y:S02]  /*02d0*/  ULEA UR8, UR8, UR4, 0x18 ;  /* 0x0000000408087291 */ /* 0x001fe4000f8ec03f */
[----:B------:R-:W-:-:S04]  /*02e0*/  UIADD3 UR4, -UR5, 0x100000, URZ ;  /* 0x0010000005047890 */ /* 0x000fc8000fffe13f */
[----:B------:R-:W-:Y:S02]  /*02f0*/  USHF.L.U32 UR5, UR4, 0xb, URZ ;  /* 0x0000000b04057899 */ /* 0x000fe4000800063f */
[----:B------:R-:W-:Y:S01]  /*0300*/  USHF.L.U32 UR4, UR4, 0x1, URZ ;  /* 0x0000000104047899 */ /* 0x000fe2000800063f */
[----:B------:R-:W0:Y:S11]  /*0310*/  FENCE.VIEW.ASYNC.S ;  /* 0x00000000000073c6 */ /* 0x000e360000000000 */
[----:B0-----:R0:W1:Y:S01]  /*0320*/  SYNCS.EXCH.64 URZ, [UR8], UR4 ;  /* 0x00000004083f75b2 */ /* 0x0010620008000100 */
[----:B------:R0:W2:Y:S01]  /*0330*/  SYNCS.EXCH.64 URZ, [UR8+0x38], UR6 ;  /* 0x00003806083f75b2 */ /* 0x0000a20008000100 */
[----:B------:R0:W3:Y:S01]  /*0340*/  SYNCS.EXCH.64 URZ, [UR8+0x8], UR4 ;  /* 0x00000804083f75b2 */ /* 0x0000e20008000100 */
[----:B------:R0:W4:Y:S01]  /*0350*/  SYNCS.EXCH.64 URZ, [UR8+0x40], UR6 ;  /* 0x00004006083f75b2 */ /* 0x0001220008000100 */
[----:B------:R0:W0:Y:S01]  /*0360*/  SYNCS.EXCH.64 URZ, [UR8+0x10], UR4 ;  /* 0x00001004083f75b2 */ /* 0x0000220008000100 */
        /* <DEDUP_REMOVED lines=9> */
[----:B------:R-:W-:Y:S01]  /*0400*/  NOP ;  /* 0x0000000000007918 */ /* 0x000fe20000000000 */
.L_x_2:
[----:B------:R-:W5:Y:S01]  /*0410*/  SHFL.IDX PT, R0, R0, RZ, 0x1f ;  /* 0x00001fff00007589 */ /* 0x000f6200000e0000 */
[----:B------:R-:W-:Y:S01]  /*0420*/  ELECT P0, URZ, PT ;  /* 0x00000000003f782f */ /* 0x000fe20003800000 */
[----:B------:R-:W1:Y:S01]  /*0430*/  S2UR UR17, SR_CTAID.Y ;  /* 0x00000000001179c3 */ /* 0x000e620000002600 */
[----:B0-----:R-:W-:Y:S01]  /*0440*/  ULDC UR5, c[0x0][0x65c] ;  /* 0x0001970000057ab9 */ /* 0x001fe20000000800 */
[----:B------:R-:W-:Y:S01]  /*0450*/  UMOV UR12, 0x20 ;  /* 0x00000020000c7882 */ /* 0x000fe20000000000 */
[----:B------:R-:W-:Y:S01]  /*0460*/  UISETP.NE.AND UP2, UPT, UR5, 0x1, UPT ;  /* 0x000000010500788c */ /* 0x000fe2000bf45270 */
[----:B------:R-:W-:Y:S01]  /*0470*/  NOP ;  /* 0x0000000000007918 */ /* 0x000fe20000000000 */
[----:B------:R-:W-:Y:S02]  /*0480*/  NOP ;  /* 0x0000000000007918 */ /* 0x000fe40000000000 */
[----:B------:R-:W-:Y:S01]  /*0490*/  UP2UR UR39, UPR, URZ, 0x4 ;  /* 0x000000043f277883 */ /* 0x000fe20008000000 */
[----:B------:R-:W0:Y:S01]  /*04a0*/  S2UR UR4, SR_CTAID.X ;  /* 0x00000000000479c3 */ /* 0x000e220000002500 */
[----:B------:R-:W-:-:S02]  /*04b0*/  PLOP3.LUT P2, PT, PT, PT, UP2, 0x80, 0x0 ;  /* 0x000000000000781c */ /* 0x000fc40003f4f028 */
[----:B------:R-:W-:Y:S02]  /*04c0*/  PLOP3.LUT P4, PT, PT, PT, UP2, 0x80, 0x0 ;  /* 0x000000000000781c */ /* 0x000fe40003f8f028 */
[----:B------:R-:W-:Y:S01]  /*04d0*/  PLOP3.LUT P3, PT, PT, PT, UP2, 0x80, 0x0 ;  /* 0x000000000000781c */ /* 0x000fe20003f6f028 */
[----:B------:R-:W-:Y:S01]  /*04e0*/  @UP2 ULDC UR14, c[0x0][0x10] ;  /* 0x00000400000e2ab9 */ /* 0x000fe20000000800 */
[----:B------:R-:W-:Y:S01]  /*04f0*/  @UP2 UMOV UR9, URZ ;  /* 0x0000003f00092c82 */ /* 0x000fe20008000000 */
[----:B------:R-:W-:Y:S01]  /*0500*/  @!UP2 ULDC UR11, c[0x0][0xc] ;  /* 0x00000300000baab9 */ /* 0x000fe20000000800 */
[----:B-----5:R-:W-:Y:S01]  /*0510*/  ISETP.NE.OR P0, PT, R0, RZ, !P0 ;  /* 0x000000ff0000720c */ /* 0x020fe20004705670 */
[----:B-1----:R-:W-:Y:S02]  /*0520*/  @UP2 UMOV UR7, UR17 ;  /* 0x0000001100072c82 */ /* 0x002fe40008000000 */
[----:B------:R-:W-:Y:S01]  /*0530*/  @UP2 UMOV UR8, UR7 ;  /* 0x0000000700082c82 */ /* 0x000fe20008000000 */
[----:B------:R-:W-:Y:S01]  /*0540*/  @!UP2 UMOV UR7, UR17 ;  /* 0x000000110007ac82 */ /* 0x000fe20008000000 */
[----:B0-----:R-:W-:-:S08]  /*0550*/  @UP2 UIMAD.WIDE.U32 UR14, UR4, UR14, UR8 ;  /* 0x0000000e040e22a5 */ /* 0x001fd0000f8e0008 */
[----:B------:R-:W-:Y:S01]  /*0560*/  VOTEU.ALL UP0, P0 ;  /* 0x00000000003f7886 */ /* 0x000fe20000000000 */
[----:B------:R-:W-:Y:S01]  /*0570*/  VOTEU.ALL UP1, P0 ;  /* 0x00000000003f7886 */ /* 0x000fe20000020000 */
[----:B------:R-:W-:Y:S01]  /*0580*/  IMAD.U32 R2, RZ, RZ, UR14 ;  /* 0x0000000eff027e24 */ /* 0x000fe2000f8e00ff */
[----:B------:R-:W-:Y:S02]  /*0590*/  MOV R3, UR15 ;  /* 0x0000000f00037c02 */ /* 0x000fe40008000f00 */
[----:B------:R-:W0:Y:S01]  /*05a0*/  @!UP0 S2UR UR6, SR_CgaCtaId ;  /* 0x00000000000689c3 */ /* 0x000e220000008800 */
[----:B------:R-:W-:Y:S01]  /*05b0*/  @!UP0 UMOV UR5, 0x400 ;  /* 0x0000040000058882 */ /* 0x000fe20000000000 */
[----:B------:R-:W-:-:S04]  /*05c0*/  @!UP0 UIADD3 UR12, -UR12, 0x100000, URZ ;  /* 0x001000000c0c8890 */ /* 0x000fc8000fffe13f */
[----:B------:R-:W-:Y:S02]  /*05d0*/  @!UP0 USHF.L.U32 UR13, UR12, 0xb, URZ ;  /* 0x0000000b0c0d8899 */ /* 0x000fe4000800063f */
[----:B------:R-:W-:Y:S02]  /*05e0*/  @!UP0 USHF.L.U32 UR12, UR12, 0x1, URZ ;  /* 0x000000010c0c8899 */ /* 0x000fe4000800063f */
[----:B0-----:R-:W-:Y:S01]  /*05f0*/  @!UP0 ULEA UR16, UR6, UR5, 0x18 ;  /* 0x0000000506108291 */ /* 0x001fe2000f8ec03f */
[----:B------:R-:W-:Y:S01]  /*0600*/  VOTEU.ALL UP0, P0 ;  /* 0x00000000003f7886 */ /* 0x000fe20000000000 */
[----:B------:R-:W-:Y:S01]  /*0610*/  PLOP3.LUT P0, PT, PT, PT, UP2, 0x80, 0x0 ;  /* 0x000000000000781c */ /* 0x000fe20003f0f028 */
[----:B------:R-:W-:Y:S01]  /*0620*/  UMOV UR5, URZ ;  /* 0x0000003f00057c82 */ /* 0x000fe20008000000 */
[----:B------:R-:W-:Y:S01]  /*0630*/  @UP2 UMOV UR6, URZ ;  /* 0x0000003f00062c82 */ /* 0x000fe20008000000 */
[----:B------:R-:W-:Y:S02]  /*0640*/  @!UP2 UIMAD.WIDE.U32 UR8, UR11, UR7, UR4 ;  /* 0x000000070b08a2a5 */ /* 0x000fe4000f8e0004 */
[----:B------:R-:W-:-:S04]  /*0650*/  @UP2 UIADD3 UR6, UR15, UR6, URZ ;  /* 0x000000060f062290 */ /* 0x000fc8000fffe03f */
[----:B------:R-:W-:Y:S01]  /*0660*/  MOV R5, UR9 ;  /* 0x0000000900057c02 */ /* 0x000fe20008000f00 */
[----:B------:R-:W0:Y:S02]  /*0670*/  FENCE.VIEW.ASYNC.S ;  /* 0x00000000000073c6 */ /* 0x000e240000000000 */
[----:B0-----:R0:W2:Y:S01]  /*0680*/  @!UP0 SYNCS.EXCH.64 URZ, [UR16+0x80], UR12 ;  /* 0x0000800c103f85b2 */ /* 0x0010a20008000100 */
[----:B------:R-:W-:Y:S02]  /*0690*/  @P2 IMAD.U32 R6, RZ, RZ, UR6 ;  /* 0x00000006ff062e24 */ /* 0x000fe4000f8e00ff */
[----:B------:R-:W-:Y:S01]  /*06a0*/  @P0 IMAD.MOV.U32 R7, RZ, RZ, R2 ;  /* 0x000000ffff070224 */ /* 0x000fe200078e0002 */
[----:B------:R-:W-:Y:S01]  /*06b0*/  MOV R2, UR8 ;  /* 0x0000000800027c02 */ /* 0x000fe20008000f00 */
[----:B------:R-:W-:Y:S02]  /*06c0*/  @!P4 IMAD.MOV.U32 R6, RZ, RZ, R5 ;  /* 0x000000ffff06c224 */ /* 0x000fe400078e0005 */
[----:B------:R-:W-:-:S02]  /*06d0*/  IMAD.U32 R3, RZ, RZ, UR9 ;  /* 0x00000009ff037e24 */ /* 0x000fc4000f8e00ff */
[----:B------:R-:W-:Y:S01]  /*06e0*/  @!P3 IMAD.MOV.U32 R7, RZ, RZ, R2 ;  /* 0x000000ffff07b224 */ /* 0x000fe200078e0002 */
[----:B------:R0:W-:Y:S01]  /*06f0*/  STL [R1+0x200], R6 ;  /* 0x0002000601007387 */ /* 0x0001e20000100800 */
[----:B------:R-:W-:-:S03]  /*0700*/  IMAD.U32 R4, RZ, RZ, UR8 ;  /* 0x00000008ff047e24 */ /* 0x000fc6000f8e00ff */
[----:B------:R0:W-:Y:S01]  /*0710*/  STL [R1+0x204], R7 ;  /* 0x0002040701007387 */ /* 0x0001e20000100800 */
[----:B------:R0:W2:Y:S01]  /*0720*/  @!UP1 SYNCS.EXCH.64 URZ, [UR16+0x88], UR12 ;  /* 0x0000880c103f95b2 */ /* 0x0000a20008000100 */
[----:B------:R-:W-:Y:S01]  /*0730*/  NOP ;  /* 0x0000000000007918 */ /* 0x000fe20000000000 */
[----:B--234-:R-:W-:Y:S06]  /*0740*/  BAR.SYNC.DEFER_BLOCKING 0x0 ;  /* 0x0000000000007b1d */ /* 0x01cfec0000010000 */
[----:B------:R-:W-:Y:S05]  /*0750*/  @!P1 BRA `(.L_x_3) ;  /* 0x00000218000c9947 */ /* 0x000fea0003800000 */
[----:B------:R-:W-:-:S06]  /*0760*/  UISETP.GT.U32.AND UP0, UPT, UR18, 0x1, UPT ;  /* 0x000000011200788c */ /* 0x000fcc000bf04070 */
[----:B------:R-:W-:-:S13]  /*0770*/  PLOP3.LUT P0, PT, PT, PT, UP0, 0x80, 0x0 ;  /* 0x000000000000781c */ /* 0x000fda0003f0f008 */
[----:B0-----:R-:W-:Y:S05]  /*0780*/  @P0 EXIT ;  /* 0x000000000000094d */ /* 0x001fea0003800000 */
[----:B------:R-:W-:Y:S01]  /*0790*/  ULDC.64 UR8, c[0x0][0x650] ;  /* 0x0001940000087ab9 */ /* 0x000fe20000000a00 */
[----:B------:R-:W-:Y:S01]  /*07a0*/  UMOV UR40, 0xffffffff ;  /* 0xffffffff00287882 */ /* 0x000fe20000000000 */
[----:B------:R-:W-:Y:S01]  /*07b0*/  ISETP.GE.U32.AND P0, PT, R7, UR8, PT ;  /* 0x0000000807007c0c */ /* 0x000fe2000bf06070 */
[----:B------:R-:W-:Y:S01]  /*07c0*/  UMOV UR41, 0xffffffff ;  /* 0xffffffff00297882 */ /* 0x000fe20000000000 */
[----:B------:R-:W-:Y:S01]  /*07d0*/  UMOV UR42, 0xffffffff ;  /* 0xffffffff002a7882 */ /* 0x000fe20000000000 */
[----:B------:R-:W-:Y:S02]  /*07e0*/  PRMT R0, RZ, 0x7610, R0 ;  /* 0x00007610ff007816 */ /* 0x000fe40000000000 */
[----:B------:R-:W-:-:S13]  /*07f0*/  ISETP.GE.U32.AND.EX P0, PT, R6, UR9, PT, P0 ;  /* 0x0000000906007c0c */ /* 0x000fda000bf06100 */
[----:B------:R-:W-:Y:S05]  /*0800*/  @P0 BRA `(.L_x_4) ;  /* 0x0000000400800947 */ /* 0x000fea0003800000 */
[----:B------:R-:W-:Y:S01]  /*0810*/  I2FP.F32.U32 R0, UR4 ;  /* 0x0000000400007c45 */ /* 0x000fe20008201000 */
[----:B------:R-:W-:Y:S01]  /*0820*/  ULDC.64 UR16, c[0x0][0x628] ;  /* 0x00018a0000107ab9 */ /* 0x000fe20000000a00 */
[----:B------:R-:W-:Y:S01]  /*0830*/  ULDC UR6, c[0x0][0x150] ;  /* 0x0000540000067ab9 */ /* 0x000fe20000000800 */
[----:B------:R-:W-:Y:S01]  /*0840*/  ISETP.NE.U32.AND P0, PT, RZ, UR16, PT ;  /* 0x00000010ff007c0c */ /* 0x000fe2000bf05070 */
[----:B------:R-:W-:Y:S01]  /*0850*/  ULDC UR15, c[0x0][0x630] ;  /* 0x00018c00000f7ab9 */ /* 0x000fe20000000800 */
[----:B------:R-:W-:Y:S01]  /*0860*/  FMUL R0, R0, UR6 ;  /* 0x0000000600007c20 */ /* 0x000fe20008400000 */
[----:B------:R-:W-:Y:S01]  /*0870*/  R2UR UR18, R7 ;  /* 0x00000000071272ca */ /* 0x000fe200000e0000 */
[----:B------:R-:W-:Y:S01]  /*0880*/  ULDC UR20, c[0x0][0x154] ;  /* 0x0000550000147ab9 */ /* 0x000fe20000000800 */
[----:B------:R-:W-:Y:S01]  /*0890*/  ISETP.NE.AND.EX P0, PT, RZ, UR17, PT, P0 ;  /* 0x00000011ff007c0c */ /* 0x000fe2000bf05300 */
[----:B------:R0:W1:Y:S01]  /*08a0*/  F2I.U32.TRUNC.NTZ R2, R0 ;  /* 0x0000000000027305 */ /* 0x000062000020f000 */
[----:B------:R-:W-:-:S02]  /*08b0*/  R2UR UR19, R6 ;  /* 0x00000000061372ca */ /* 0x000fc400000e0000 */
[----:B------:R-:W-:Y:S02]  /*08c0*/  R2UR UR8, R7 ;  /* 0x00000000070872ca */ /* 0x000fe400000e0000 */
[----:B------:R-:W-:-:S07]  /*08d0*/  R2UR UR9, R6 ;  /* 0x00000000060972ca */ /* 0x000fce00000e0000 */
[----:B0-----:R-:W-:Y:S08]  /*08e0*/  @!P0 BRA `(.L_x_5) ;  /* 0x0000000000308947 */ /* 0x001ff00003800000 */
[----:B------:R-:W-:Y:S01]  /*08f0*/  R2UR UR8, R7 ;  /* 0x00000000070872ca */ /* 0x000fe200000e0000 */
[----:B------:R-:W-:Y:S01]  /*0900*/  ULDC UR6, c[0x0][0x634] ;  /* 0x00018d0000067ab9 */ /* 0x000fe20000000800 */
[----:B------:R-:W-:-:S11]  /*0910*/  R2UR UR14, R6 ;  /* 0x00000000060e72ca */ /* 0x000fd600000e0000 */
[----:B------:R-:W-:-:S04]  /*0920*/  UIADD3 UR6, UP0, UR8, UR6, URZ ;  /* 0x0000000608067290 */ /* 0x000fc8000ff1e03f */
[----:B------:R-:W-:-:S04]  /*0930*/  UIADD3.X UR14, URZ, UR14, URZ, UP0, !UPT ;  /* 0x0000000e3f0e7290 */ /* 0x000fc800087fe43f */
[----:B------:R-:W-:-:S04]  /*0940*/  UIMAD.WIDE.U32 UR8, UR14, UR16, URZ ;  /* 0x000000100e0872a5 */ /* 0x000fc8000f8e003f */
[----:B------:R-:W-:Y:S02]  /*0950*/  UIMAD.WIDE.U32 UR10, UP0, UR6, UR17, UR8 ;  /* 0x00000011060a72a5 */ /* 0x000fe4000f800008 */
[----:B------:R-:W-:Y:S02]  /*0960*/  UIMAD.WIDE.U32 UR8, UR6, UR16, URZ ;  /* 0x00000010060872a5 */ /* 0x000fe4000f8e003f */
[----:B------:R-:W-:Y:S02]  /*0970*/  UIADD3.X UR13, URZ, URZ, URZ, UP0, !UPT ;  /* 0x0000003f3f0d7290 */ /* 0x000fe400087fe43f */
[----:B------:R-:W-:Y:S01]  /*0980*/  UIADD3 URZ, UP0, UR9, UR10, URZ ;  /* 0x0000000a093f7290 */ /* 0x000fe2000ff1e03f */
[----:B------:R-:W-:-:S03]  /*0990*/  UMOV UR12, UR11 ;  /* 0x0000000b000c7c82 */ /* 0x000fc60008000000 */
[----:B------:R-:W-:-:S12]  /*09a0*/  UIMAD.WIDE.U32.X UR8, UR14, UR17, UR12, UP0 ;  /* 0x000000110e0872a5 */ /* 0x000fd800080e040c */
.L_x_5:
[----:B------:R-:W-:Y:S01]  /*09b0*/  USHF.R.U64 UR42, UR8, UR15, UR9 ;  /* 0x0000000f082a7299 */ /* 0x000fe20008001209 */
[----:B------:R-:W-:Y:S01]  /*09c0*/  I2FP.F32.U32 R0, UR7 ;  /* 0x0000000700007c45 */ /* 0x000fe20008201000 */
[----:B------:R-:W-:Y:S01]  /*09d0*/  USHF.R.U32.HI UR5, URZ, UR15, UR9 ;  /* 0x0000000f3f057299 */ /* 0x000fe20008011609 */
[----:B-1----:R-:W-:Y:S01]  /*09e0*/  R2UR UR12, R2 ;  /* 0x00000000020c72ca */ /* 0x002fe200000e0000 */
[----:B------:R-:W-:Y:S02]  /*09f0*/  UIADD3 UR6, UP0, URZ, -UR42, URZ ;  /* 0x8000002a3f067290 */ /* 0x000fe4000ff1e03f */
[----:B------:R-:W-:Y:S01]  /*0a00*/  FMUL R0, R0, UR20 ;  /* 0x0000001400007c20 */ /* 0x000fe20008400000 */
[----:B------:R-:W-:Y:S01]  /*0a10*/  ULDC.64 UR8, c[0x0][0x620] ;  /* 0x0001880000087ab9 */ /* 0x000fe20000000a00 */
[----:B------:R-:W-:Y:S01]  /*0a20*/  UIADD3.X UR5, URZ, ~UR5, URZ, UP0, !UPT ;  /* 0x800000053f057290 */ /* 0x000fe200087fe43f */
[----:B------:R-:W-:Y:S01]  /*0a30*/  UMOV UR10, UR18 ;  /* 0x00000012000a7c82 */ /* 0x000fe20008000000 */
[----:B------:R-:W-:-:S02]  /*0a40*/  UMOV UR11, UR19 ;  /* 0x00000013000b7c82 */ /* 0x000fc40008000000 */
[----:B------:R-:W-:Y:S01]  /*0a50*/  UIMAD UR5, UR5, UR8, URZ ;  /* 0x00000008050572a4 */ /* 0x000fe2000f8e023f */
[----:B------:R-:W0:Y:S01]  /*0a60*/  F2I.U32.TRUNC.NTZ R0, R0 ;  /* 0x0000000000007305 */ /* 0x000e22000020f000 */
[----:B------:R-:W-:Y:S02]  /*0a70*/  UIMAD.WIDE.U32 UR10, UR6, UR8, UR10 ;  /* 0x00000008060a72a5 */ /* 0x000fe4000f8e000a */
[----:B------:R-:W-:Y:S01]  /*0a80*/  UIMAD UR6, UR6, UR9, UR5 ;  /* 0x00000009060672a4 */ /* 0x000fe2000f8e0205 */
[----:B------:R-:W-:Y:S01]  /*0a90*/  ULDC UR21, c[0x0][0x658] ;  /* 0x0001960000157ab9 */ /* 0x000fe20000000800 */
[----:B------:R-:W-:Y:S02]  /*0aa0*/  UMOV UR19, 0xffffffff ;  /* 0xffffffff00137882 */ /* 0x000fe40000000000 */
[----:B------:R-:W-:Y:S01]  /*0ab0*/  UIADD3 UR6, UR11, UR6, URZ ;  /* 0x000000060b067290 */ /* 0x000fe2000fffe03f */
[----:B------:R-:W-:Y:S01]  /*0ac0*/  ULDC UR15, c[0x0][0x618] ;  /* 0x00018600000f7ab9 */ /* 0x000fe20000000800 */
[----:B------:R-:W-:Y:S01]  /*0ad0*/  ULDC.64 UR8, c[0x0][0x640] ;  /* 0x0001900000087ab9 */ /* 0x000fe20000000a00 */
[----:B------:R-:W-:Y:S01]  /*0ae0*/  USHF.L.U32 UR11, UR19, UR21, URZ ;  /* 0x00000015130b7299 */ /* 0x000fe2000800063f */
[----:B------:R-:W-:Y:S01]  /*0af0*/  ISETP.NE.U32.AND P0, PT, RZ, UR8, PT ;  /* 0x00000008ff007c0c */ /* 0x000fe2000bf05070 */
[----:B------:R-:W-:-:S02]  /*0b00*/  USHF.R.U64 UR19, UR10, UR15, UR6 ;  /* 0x0000000f0a137299 */ /* 0x000fc40008001206 */
[----:B------:R-:W-:Y:S01]  /*0b10*/  USHF.R.U32.HI UR10, URZ, UR15, UR6 ;  /* 0x0000000f3f0a7299 */ /* 0x000fe20008011606 */
[----:B0-----:R-:W-:Y:S01]  /*0b20*/  R2UR UR14, R0 ;  /* 0x00000000000e72ca */ /* 0x001fe200000e0000 */
[----:B------:R-:W-:Y:S01]  /*0b30*/  ULDC UR17, c[0x0][0x608] ;  /* 0x0001820000117ab9 */ /* 0x000fe20000000800 */
[----:B------:R-:W-:Y:S01]  /*0b40*/  ISETP.NE.AND.EX P0, PT, RZ, UR9, PT, P0 ;  /* 0x00000009ff007c0c */ /* 0x000fe2000bf05300 */
[----:B------:R-:W-:Y:S02]  /*0b50*/  USHF.R.U64 UR23, UR19, UR17, UR10 ;  /* 0x0000001113177299 */ /* 0x000fe4000800120a */
[----:B------:R-:W-:Y:S01]  /*0b60*/  USHF.R.U32.HI UR10, URZ, UR17, UR10 ;  /* 0x000000113f0a7299 */ /* 0x000fe2000801160a */
[----:B------:R-:W-:Y:S01]  /*0b70*/  UMOV UR16, 0x1 ;  /* 0x0000000100107882 */ /* 0x000fe20000000000 */
[----:B------:R-:W-:Y:S02]  /*0b80*/  UIADD3 UR12, -UR12, URZ, URZ ;  /* 0x0000003f0c0c7290 */ /* 0x000fe4000fffe13f */
[----:B------:R-:W-:-:S02]  /*0b90*/  USHF.R.U64 UR24, UR23, UR21, UR10 ;  /* 0x0000001517187299 */ /* 0x000fc4000800120a */
[----:B------:R-:W-:Y:S01]  /*0ba0*/  USHF.L.U32 UR6, UR16, UR21, URZ ;  /* 0x0000001510067299 */ /* 0x000fe2000800063f */
[----:B------:R-:W-:Y:S01]  /*0bb0*/  ULDC UR13, c[0x0][0x144] ;  /* 0x00005100000d7ab9 */ /* 0x000fe20000000800 */
[----:B------:R-:W-:Y:S01]  /*0bc0*/  ULDC UR5, c[0x0][0x600] ;  /* 0x0001800000057ab9 */ /* 0x000fe20000000800 */
[----:B------:R-:W-:Y:S02]  /*0bd0*/  ULOP3.LUT UR16, URZ, UR11, URZ, 0x33, !UPT ;  /* 0x0000000b3f107292 */ /* 0x000fe4000f8e333f */
[----:B------:R-:W-:Y:S02]  /*0be0*/  USHF.R.U32.HI UR11, URZ, UR21, UR10 ;  /* 0x000000153f0b7299 */ /* 0x000fe4000801160a */
[----:B------:R-:W-:Y:S02]  /*0bf0*/  UIADD3 UR18, UR5, -0x1, URZ ;  /* 0xffffffff05127890 */ /* 0x000fe4000fffe03f */
[----:B------:R-:W-:Y:S02]  /*0c00*/  UIADD3 UR20, -UR14, URZ, URZ ;  /* 0x0000003f0e147290 */ /* 0x000fe4000fffe13f */
[----:B------:R-:W-:Y:S01]  /*0c10*/  UIMAD UR4, UR13, UR12, UR4 ;  /* 0x0000000c0d0472a4 */ /* 0x000fe2000f8e0204 */
[----:B------:R-:W-:Y:S01]  /*0c20*/  ULDC UR25, c[0x0][0x148] ;  /* 0x0000520000197ab9 */ /* 0x000fe20000000800 */
[----:B------:R-:W-:Y:S01]  /*0c30*/  ULDC UR21, c[0x0][0x648] ;  /* 0x0001920000157ab9 */ /* 0x000fe20000000800 */
[----:B------:R-:W-:Y:S01]  /*0c40*/  ULDC UR22, c[0x0][0x638] ;  /* 0x00018e0000167ab9 */ /* 0x000fe20000000800 */
[----:B------:R-:W-:Y:S01]  /*0c50*/  UMOV UR10, UR24 ;  /* 0x00000018000a7c82 */ /* 0x000fe20008000000 */
[----:B------:R-:W-:Y:S07]  /*0c60*/  @!P0 BRA `(.L_x_6) ;  /* 0x0000000000308947 */ /* 0x000fee0003800000 */
[----:B------:R-:W-:Y:S02]  /*0c70*/  ULDC UR14, c[0x0][0x64c] ;  /* 0x00019300000e7ab9 */ /* 0x000fe40000000800 */
        /* <DEDUP_REMOVED lines=8> */
[----:B------:R-:W-:-:S07]  /*0d00*/  UIMAD.WIDE.U32.X UR8, UR17, UR9, UR14, UP0 ;  /* 0x00000009110872a5 */ /* 0x000fce00080e040e */
[----:B------:R-:W-:Y:S01]  /*0d10*/  UMOV UR10, UR8 ;  /* 0x00000008000a7c82 */ /* 0x000fe20008000000 */
[----:B------:R-:W-:-:S05]  /*0d20*/  UMOV UR11, UR9 ;  /* 0x00000009000b7c82 */ /* 0x000fca0008000000 */
.L_x_6:
[----:B------:R-:W-:Y:S01]  /*0d30*/  UISETP.NE.AND UP0, UPT, UR39, URZ, UPT ;  /* 0x0000003f2700728c */ /* 0x000fe2000bf05270 */
[----:B------:R-:W-:Y:S01]  /*0d40*/  MOV R0, 0x1 ;  /* 0x0000000100007802 */ /* 0x000fe20000000f00 */
[----:B------:R-:W-:Y:S02]  /*0d50*/  USHF.R.U64 UR8, UR10, UR21, UR11 ;  /* 0x000000150a087299 */ /* 0x000fe4000800120b */
[----:B------:R-:W-:Y:S02]  /*0d60*/  ULOP3.LUT UR16, UR23, UR16, URZ, 0xc0, !UPT ;  /* 0x0000001017107292 */ /* 0x000fe4000f8ec03f */
[----:B------:R-:W-:Y:S02]  /*0d70*/  ULOP3.LUT UR18, UR19, UR18, URZ, 0xc0, !UPT ;  /* 0x0000001213127292 */ /* 0x000fe4000f8ec03f */
[----:B------:R-:W-:-:S03]  /*0d80*/  UIMAD UR16, UR6, UR8, UR16 ;  /* 0x00000008061072a4 */ /* 0x000fc6000f8e0210 */
[----:B------:R-:W-:Y:S02]  /*0d90*/  @UP0 UIMAD UR4, UR25, UR20, UR7 ;  /* 0x00000014190402a4 */ /* 0x000fe4000f8e0207 */
[----:B------:R-:W-:-:S04]  /*0da0*/  UIADD3 UR7, -UR8, URZ, URZ ;  /* 0x0000003f08077290 */ /* 0x000fc8000fffe13f */
[----:B------:R-:W-:-:S03]  /*0db0*/  UIMAD UR6, UR7, UR22, UR24 ;  /* 0x00000016070672a4 */ /* 0x000fc6000f8e0218 */
[----:B------:R-:W-:Y:S01]  /*0dc0*/  ULDC UR7, c[0x0][0x610] ;  /* 0x0001840000077ab9 */ /* 0x000fe20000000800 */
[----:B------:R-:W-:Y:S02]  /*0dd0*/  UIMAD UR6, UR6, UR5, UR18 ;  /* 0x00000005060672a4 */ /* 0x000fe4000f8e0212 */
[----:B------:R-:W-:-:S04]  /*0de0*/  UIMAD UR4, UR16, UR7, UR4 ;  /* 0x00000007100472a4 */ /* 0x000fc8000f8e0204 */
[----:B------:R-:W-:Y:S02]  /*0df0*/  USEL UR41, UR6, UR4, !UP0 ;  /* 0x0000000406297287 */ /* 0x000fe4000c000000 */
[----:B------:R-:W-:-:S12]  /*0e00*/  USEL UR40, UR4, UR6, !UP0 ;  /* 0x0000000604287287 */ /* 0x000fd8000c000000 */
.L_x_4:
[----:B------:R-:W-:-:S08]  /*0e10*/  NOP ;  /* 0x0000000000007918 */ /* 0x000fd00000000000 */
[----:B------:R-:W0:Y:S02]  /*0e20*/  USETMAXREG.TRY_ALLOC.CTAPOOL UP0, 0xf0 ;  /* 0x000000f0000079c8 */ /* 0x000e240008000600 */
[----:B0-----:R-:W-:-:S13]  /*0e30*/  PLOP3.LUT P0, PT, PT, PT, UP0, 0x80, 0x0 ;  /* 0x000000000000781c */ /* 0x001fda0003f0f008 */
[----:B------:R-:W-:Y:S05]  /*0e40*/  @!P0 BRA `(.L_x_4) ;  /* 0xfffffffc00f08947 */ /* 0x000fea000383ffff */
[----:B------:R-:W-:Y:S01]  /*0e50*/  ULDC.64 UR4, c[0x0][0x598] ;  /* 0x0001660000047ab9 */ /* 0x000fe20000000a00 */
[----:B------:R-:W-:Y:S01]  /*0e60*/  ULDC.64 UR44, c[0x0][0x208] ;  /* 0x00008200002c7ab9 */ /* 0x000fe20000000a00 */
[----:B------:R-:W-:-:S04]  /*0e70*/  ISETP.NE.U32.AND P0, PT, RZ, UR4, PT ;  /* 0x00000004ff007c0c */ /* 0x000fc8000bf05070 */
[----:B------:R-:W-:-:S13]  /*0e80*/  ISETP.NE.AND.EX P0, PT, RZ, UR5, PT, P0 ;  /* 0x00000005ff007c0c */ /* 0x000fda000bf05300 */
[----:B------:R-:W-:Y:S05]  /*0e90*/  @!P0 BRA `(.L_x_7) ;  /* 0x00000000001c8947 */ /* 0x000fea0003800000 */
[----:B------:R-:W0:Y:S02]  /*0ea0*/  LDC.64 R2, c[0x0][0x598] ;  /* 0x00016600ff027b82 */ /* 0x000e240000000a00 */
[----:B0-----:R-:W2:Y:S02]  /*0eb0*/  LDG.E.64 R2, desc[UR44][R2.64] ;  /* 0x0000002c02027981 */ /* 0x001ea4000c1e1b00 */
[----:B--2---:R-:W-:-:S04]  /*0ec0*/  ISETP.NE.U32.AND P0, PT, R2, RZ, PT ;  /* 0x000000ff0200720c */ /* 0x004fc80003f05070 */
[----:B------:R-:W-:-:S13]  /*0ed0*/  ISETP.NE.AND.EX P0, PT, R3, RZ, PT, P0 ;  /* 0x000000ff0300720c */ /* 0x000fda0003f05300 */
[----:B------:R-:W-:Y:S05]  /*0ee0*/  @!P0 BRA `(.L_x_7) ;  /* 0x0000000000088947 */ /* 0x000fea0003800000 */
[----:B------:R0:W5:Y:S01]  /*0ef0*/  LD.E R2, desc[UR44][R2.64] ;  /* 0x0000002c02027980 */ /* 0x000162000c101900 */
[----:B------:R-:W-:Y:S05]  /*0f00*/  BRA `(.L_x_8) ;  /* 0x0000000000247947 */ /* 0x000fea0003800000 */
.L_x_7:
[----:B------:R-:W-:Y:S02]  /*0f10*/  ULDC.64 UR4, c[0x0][0x588] ;  /* 0x0001620000047ab9 */ /* 0x000fe40000000a00 */
[----:B------:R-:W-:-:S04]  /*0f20*/  ISETP.NE.U32.AND P0, PT, RZ, UR4, PT ;  /* 0x00000004ff007c0c */ /* 0x000fc8000bf05070 */
[----:B------:R-:W-:-:S13]  /*0f30*/  ISETP.NE.AND.EX P0, PT, RZ, UR5, PT, P0 ;  /* 0x00000005ff007c0c */ /* 0x000fda000bf05300 */
[----:B------:R-:W-:Y:S05]  /*0f40*/  @!P0 BRA `(.L_x_9) ;  /* 0x00000000000c8947 */ /* 0x000fea0003800000 */
[----:B------:R-:W0:Y:S02]  /*0f50*/  LDC.64 R2, c[0x0][0x588] ;  /* 0x00016200ff027b82 */ /* 0x000e240000000a00 */
[----:B0-----:R1:W5:Y:S01]  /*0f60*/  LDG.E R2, desc[UR44][R2.64] ;  /* 0x0000002c02027981 */ /* 0x001362000c1e1900 */
[----:B------:R-:W-:Y:S05]  /*0f70*/  BRA `(.L_x_8) ;  /* 0x0000000000087947 */ /* 0x000fea0003800000 */
.L_x_9:
[----:B------:R-:W-:Y:S02]  /*0f80*/  ULDC UR4, c[0x0][0x580] ;  /* 0x0001600000047ab9 */ /* 0x000fe40000000800 */
[----:B------:R-:W-:-:S07]  /*0f90*/  IMAD.U32 R2, RZ, RZ, UR4 ;  /* 0x00000004ff027e24 */ /* 0x000fce000f8e00ff */
.L_x_8:
[----:B------:R-:W-:Y:S02]  /*0fa0*/  ULDC.64 UR4, c[0x0][0x5a0] ;  /* 0x0001680000047ab9 */ /* 0x000fe40000000a00 */
[----:B------:R-:W-:-:S04]  /*0fb0*/  ISETP.NE.U32.AND P0, PT, RZ, UR4, PT ;  /* 0x00000004ff007c0c */ /* 0x000fc8000bf05070 */
[----:B------:R-:W-:-:S13]  /*0fc0*/  ISETP.NE.AND.EX P0, PT, RZ, UR5, PT, P0 ;  /* 0x00000005ff007c0c */ /* 0x000fda000bf05300 */
[----:B------:R-:W-:Y:S05]  /*0fd0*/  @!P0 BRA `(.L_x_10) ;  /* 0x00000000001c8947 */ /* 0x000fea0003800000 */
[----:B------:R-:W2:Y:S02]  /*0fe0*/  LDC.64 R4, c[0x0][0x5a0] ;  /* 0x00016800ff047b82 */ /* 0x000ea40000000a00 */
[----:B--2---:R-:W2:Y:S02]  /*0ff0*/  LDG.E.64 R4, desc[UR44][R4.64] ;  /* 0x0000002c04047981 */ /* 0x004ea4000c1e1b00 */
[----:B--2---:R-:W-:-:S04]  /*1000*/  ISETP.NE.U32.AND P0, PT, R4, RZ, PT ;  /* 0x000000ff0400720c */ /* 0x004fc80003f05070 */
[----:B------:R-:W-:-:S13]  /*1010*/  ISETP.NE.AND.EX P0, PT, R5, RZ, PT, P0 ;  /* 0x000000ff0500720c */ /* 0x000fda0003f05300 */
[----:B------:R-:W-:Y:S05]  /*1020*/  @!P0 BRA `(.L_x_10) ;  /* 0x0000000000088947 */ /* 0x000fea0003800000 */
[----:B------:R2:W5:Y:S01]  /*1030*/  LD.E R16, desc[UR44][R4.64] ;  /* 0x0000002c04107980 */ /* 0x000562000c101900 */
[----:B------:R-:W-:Y:S05]  /*1040*/  BRA `(.L_x_11) ;  /* 0x0000000000247947 */ /* 0x000fea0003800000 */
.L_x_10:
[----:B------:R-:W-:Y:S02]  /*1050*/  ULDC.64 UR4, c[0x0][0x590] ;  /* 0x0001640000047ab9 */ /* 0x000fe40000000a00 */
[----:B------:R-:W-:-:S04]  /*1060*/  ISETP.NE.U32.AND P0, PT, RZ, UR4, PT ;  /* 0x00000004ff007c0c */ /* 0x000fc8000bf05070 */
[----:B------:R-:W-:-:S13]  /*1070*/  ISETP.NE.AND.EX P0, PT, RZ, UR5, PT, P0 ;  /* 0x00000005ff007c0c */ /* 0x000fda000bf05300 */
[----:B------:R-:W-:Y:S05]  /*1080*/  @!P0 BRA `(.L_x_12) ;  /* 0x00000000000c8947 */ /* 0x000fea0003800000 */
[----:B------:R-:W2:Y:S02]  /*1090*/  LDC.64 R16, c[0x0][0x590] ;  /* 0x00016400ff107b82 */ /* 0x000ea40000000a00 */
[----:B--2---:R3:W5:Y:S01]  /*10a0*/  LDG.E R16, desc[UR44][R16.64] ;  /* 0x0000002c10107981 */ /* 0x004762000c1e1900 */
[----:B------:R-:W-:Y:S05]  /*10b0*/  BRA `(.L_x_11) ;  /* 0x0000000000087947 */ /* 0x000fea0003800000 */
.L_x_12:
[----:B------:R-:W-:Y:S02]  /*10c0*/  ULDC UR4, c[0x0][0x584] ;  /* 0x0001610000047ab9 */ /* 0x000fe40000000800 */
[----:B------:R-:W-:-:S07]  /*10d0*/  IMAD.U32 R16, RZ, RZ, UR4 ;  /* 0x00000004ff107e24 */ /* 0x000fce000f8e00ff */
.L_x_11:
[----:B------:R-:W-:-:S13]  /*10e0*/  LOP3.LUT P0, RZ, R0, 0xff, RZ, 0xc0, !PT ;  /* 0x000000ff00ff7812 */ /* 0x000fda000780c0ff */
[----:B------:R-:W-:Y:S05]  /*10f0*/  @!P0 EXIT ;  /* 0x000000000000894d */ /* 0x000fea0003800000 */
[----:B------:R-:W-:Y:S01]  /*1100*/  ULDC UR4, c[0x0][0x28c] ;  /* 0x0000a30000047ab9 */ /* 0x000fe20000000800 */
[----:B------:R-:W-:Y:S01]  /*1110*/  UMOV UR36, URZ ;  /* 0x0000003f00247c82 */ /* 0x000fe20008000000 */
[----:B------:R-:W-:Y:S01]  /*1120*/  UIADD3 UR4, UR4, 0x7f, URZ ;  /* 0x0000007f04047890 */ /* 0x000fe2000fffe03f */
[----:B------:R-:W-:-:S03]  /*1130*/  UMOV UR37, URZ ;  /* 0x0000003f00257c82 */ /* 0x000fc60008000000 */
[----:B------:R-:W-:-:S04]  /*1140*/  USHF.R.S32.HI UR5, URZ, 0x1f, UR4 ;  /* 0x0000001f3f057899 */ /* 0x000fc80008011404 */
[----:B------:R-:W-:-:S04]  /*1150*/  ULEA.HI UR5, UR5, UR4, URZ, 0x7 ;  /* 0x0000000405057291 */ /* 0x000fc8000f8f383f */
[----:B------:R-:W-:-:S12]  /*1160*/  USHF.R.S32.HI UR43, URZ, 0x7, UR5 ;  /* 0x000000073f2b7899 */ /* 0x000fd80008011405 */
.L_x_540:
[----:B------:R-:W4:Y:S01]  /*1170*/  S2R R0, SR_TID.X ;  /* 0x0000000000007919 */ /* 0x000f220000002100 */
[----:B------:R-:W0:Y:S01]  /*1180*/  S2UR UR6, SR_CgaCtaId ;  /* 0x00000000000679c3 */ /* 0x000e220000008800 */
[----:B------:R-:W-:Y:S02]  /*1190*/  UMOV UR46, 0x400 ;  /* 0x00000400002e7882 */ /* 0x000fe40000000000 */
[----:B0-----:R-:W-:Y:S01]  /*11a0*/  ULEA UR46, UR6, UR46, 0x18 ;  /* 0x0000002e062e7291 */ /* 0x001fe2000f8ec03f */
[----:B----4-:R-:W-:-:S04]  /*11b0*/  LOP3.LUT R0, R0, 0x80, RZ, 0xc0, !PT ;  /* 0x0000008000007812 */ /* 0x010fc800078ec0ff */
[----:B------:R-:W-:-:S06]  /*11c0*/  SHF.R.U32.HI R0, RZ, 0x7, R0 ;  /* 0x00000007ff007819 */ /* 0x000fcc0000011600 */
[----:B------:R-:W0:Y:S02]  /*11d0*/  SHFL.IDX PT, R0, R0, RZ, 0x1f ;  /* 0x00001fff00007589 */ /* 0x000e2400000e0000 */
[----:B0-----:R-:W-:-:S13]  /*11e0*/  R2UR UR4, R0 ;  /* 0x00000000000472ca */ /* 0x001fda00000e0000 */
[----:B------:R-:W-:-:S04]  /*11f0*/  ULEA.HI UR5, UR4, UR4, URZ, 0x1 ;  /* 0x0000000404057291 */ /* 0x000fc8000f8f083f */
[----:B------:R-:W-:-:S04]  /*1200*/  ULOP3.LUT UR5, UR5, 0x7fffe, URZ, 0xc0, !UPT ;  /* 0x0007fffe05057892 */ /* 0x000fc8000f8ec03f */
[----:B------:R-:W-:-:S03]  /*1210*/  UIADD3 UR5, UR4, -UR5, URZ ;  /* 0x8000000504057290 */ /* 0x000fc6000fffe03f */
[----:B------:R-:W-:Y:S01]  /*1220*/  ULDC UR4, c[0x0][0x28c] ;  /* 0x0000a30000047ab9 */ /* 0x000fe20000000800 */
[----:B------:R-:W-:Y:S01]  /*1230*/  ULEA UR5, UR5, UR46, 0xd ;  /* 0x0000002e05057291 */ /* 0x000fe2000f8e683f */
[----:B------:R-:W-:-:S03]  /*1240*/  ISETP.LT.AND P0, PT, RZ, UR4, PT ;  /* 0x00000004ff007c0c */ /* 0x000fc6000bf01270 */
[----:B------:R-:W-:-:S04]  /*1250*/  UIADD3 UR5, UR5, 0x180, URZ ;  /* 0x0000018005057890 */ /* 0x000fc8000fffe03f */
[----:B------:R-:W-:-:S04]  /*1260*/  USHF.R.U32.HI UR5, URZ, 0x4, UR5 ;  /* 0x000000043f057899 */ /* 0x000fc80008011605 */
[----:B------:R-:W-:Y:S02]  /*1270*/  ULOP3.LUT UR47, UR5, 0x3fff, URZ, 0xc0, !UPT ;  /* 0x00003fff052f7892 */ /* 0x000fe4000f8ec03f */
[----:B-1-3--:R-:W-:Y:S10]  /*1280*/  @P0 BRA `(.L_x_13) ;  /* 0x0000000000400947 */ /* 0x00aff40003800000 */
[----:B------:R-:W-:Y:S01]  /*1290*/  MOV R0, 0x0 ;  /* 0x0000000000007802 */ /* 0x000fe20000000f00 */
[----:B------:R-:W-:Y:S01]  /*12a0*/  ULDC.64 UR4, c[0x4][0x68] ;  /* 0x01001a0000047ab9 */ /* 0x000fe20000000a00 */
[----:B------:R-:W-:Y:S01]  /*12b0*/  ULDC.64 UR6, c[0x4][0x8] ;  /* 0x0100020000067ab9 */ /* 0x000fe20000000a00 */
[----:B--2---:R-:W-:Y:S01]  /*12c0*/  MOV R4, UR4 ;  /* 0x0000000400047c02 */ /* 0x004fe20008000f00 */
[----:B------:R0:W2:Y:S01]  /*12d0*/  LDC.64 R14, c[0x4][R0] ;  /* 0x01000000000e7b82 */ /* 0x0000a20000000a00 */
[----:B------:R-:W-:Y:S01]  /*12e0*/  IMAD.U32 R5, RZ, RZ, UR5 ;  /* 0x00000005ff057e24 */ /* 0x000fe2000f8e00ff */
[----:B------:R-:W-:Y:S01]  /*12f0*/  ULDC.64 UR4, c[0x4][0x70] ;  /* 0x01001c0000047ab9 */ /* 0x000fe20000000a00 */
[----:B------:R-:W-:Y:S01]  /*1300*/  IMAD.U32 R10, RZ, RZ, UR6 ;  /* 0x00000006ff0a7e24 */ /* 0x000fe2000f8e00ff */
[----:B------:R-:W-:Y:S01]  /*1310*/  MOV R7, UR5 ;  /* 0x0000000500077c02 */ /* 0x000fe20008000f00 */
[----:B------:R-:W-:Y:S01]  /*1320*/  IMAD.U32 R6, RZ, RZ, UR4 ;  /* 0x00000004ff067e24 */ /* 0x000fe2000f8e00ff */
[----:B------:R-:W-:Y:S01]  /*1330*/  MOV R8, 0x1e1 ;  /* 0x000001e100087802 */ /* 0x000fe20000000f00 */
[----:B------:R-:W-:-:S02]  /*1340*/  IMAD.U32 R11, RZ, RZ, UR7 ;  /* 0x00000007ff0b7e24 */ /* 0x000fc4000f8e00ff */
[----:B------:R-:W-:Y:S02]  /*1350*/  IMAD.MOV.U32 R12, RZ, RZ, 0x1 ;  /* 0x00000001ff0c7424 */ /* 0x000fe400078e00ff */
[----:B0-----:R-:W-:-:S07]  /*1360*/  IMAD.MOV.U32 R13, RZ, RZ, RZ ;  /* 0x000000ffff0d7224 */ /* 0x001fce00078e00ff */
[----:B------:R-:W-:-:S07]  /*1370*/  LEPC R20, `(.L_x_13) ;  /* 0x000000001014794e */ /* 0x000fce0000000000 */
[----:B-123-5:R-:W-:Y:S05]  /*1380*/  CALL.ABS.NOINC R14 ;  /* 0x000000000e007343 */ /* 0x02efea0003c00000 */
.L_x_13:
[----:B------:R-:W-:-:S06]  /*1390*/  ULOP3.LUT UR4, UR38, 0x1, URZ, 0xfc, !UPT ;  /* 0x0000000126047892 */ /* 0x000fcc000f8efc3f */
[----:B------:R-:W-:-:S04]  /*13a0*/  MOV R0, UR4 ;  /* 0x0000000400007c02 */ /* 0x000fc80008000f00 */
[----:B------:R-:W-:-:S13]  /*13b0*/  ISETP.NE.AND P0, PT, R0, 0x3, PT ;  /* 0x000000030000780c */ /* 0x000fda0003f05270 */
[----:B------:R-:W-:Y:S05]  /*13c0*/  @!P0 BRA `(.L_x_14) ;  /* 0x0000000000048947 */ /* 0x000fea0003800000 */
[----:B------:R-:W-:Y:S01]  /*13d0*/  BPT.TRAP 0x1 ;  /* 0x000000040000795c */ /* 0x000fe20000300000 */
.L_x_14:
[----:B-1----:R-:W-:Y:S02]  /*13e0*/  IMAD.U32 R3, RZ, RZ, UR37 ;  /* 0x00000025ff037e24 */ /* 0x002fe4000f8e00ff */
[----:B------:R-:W-:-:S03]  /*13f0*/  IMAD.U32 R0, RZ, RZ, UR36 ;  /* 0x00000024ff007e24 */ /* 0x000fc6000f8e00ff */
[----:B------:R-:W-:Y:S02]  /*1400*/  LEA R3, R3, UR46, 0x3 ;  /* 0x0000002e03037c11 */ /* 0x000fe4000f8e18ff */
[----:B------:R-:W-:-:S04]  /*1410*/  SHF.L.U32 R0, R0, 0x1f, RZ ;  /* 0x0000001f00007819 */ /* 0x000fc800000006ff */
[----:B------:R0:W1:Y:S01]  /*1420*/  SYNCS.PHASECHK.TRANS64.TRYWAIT P1, [R3+URZ], R0 ;  /* 0x00000000030075a7 */ /* 0x000062000802017f */
[----:B------:R-:W-:Y:S05]  /*1430*/  @!P0 BRA `(.L_x_15) ;  /* 0x0000000000048947 */ /* 0x000fea0003800000 */
[----:B------:R-:W-:Y:S01]  /*1440*/  BPT.TRAP 0x1 ;  /* 0x000000040000795c */ /* 0x000fe20000300000 */
.L_x_15:
[----:B-1----:R-:W-:Y:S05]  /*1450*/  @P1 BRA `(.L_x_16) ;  /* 0x0000000000081947 */ /* 0x002fea0003800000 */
[----:B------:R-:W1:Y:S02]  /*1460*/  SYNCS.PHASECHK.TRANS64.TRYWAIT P1, [R3+URZ], R0 ;  /* 0x00000000030075a7 */ /* 0x000e64000802017f */
[----:B-1----:R-:W-:Y:S05]  /*1470*/  @!P1 BRA `(.L_x_17) ;  /* 0x0000022400589947 */ /* 0x002fea0003800000 */
.L_x_16:
[----:B------:R-:W-:-:S04]  /*1480*/  UISETP.LT.AND UP0, UPT, UR43, 0x1, UPT ;  /* 0x000000012b00788c */ /* 0x000fc8000bf01270 */
[----:B------:R-:W-:-:S04]  /*1490*/  USEL UR4, UR43, 0x1, UP0 ;  /* 0x000000012b047887 */ /* 0x000fc80008000000 */
[----:B------:R-:W-:-:S06]  /*14a0*/  UIADD3 UR4, UR43, -UR4, URZ ;  /* 0x800000042b047290 */ /* 0x000fcc000fffe03f */
[----:B01----:R-:W-:Y:S01]  /*14b0*/  MOV R0, UR4 ;  /* 0x0000000400007c02 */ /* 0x003fe20008000f00 */
[----:B------:R-:W-:Y:S05]  /*14c0*/  WARPSYNC.ALL ;  /* 0x0000000000007948 */ /* 0x000fea0003800000 */
[----:B------:R-:W-:Y:S01]  /*14d0*/  ISETP.GE.AND P1, PT, R0, 0x1, PT ;  /* 0x000000010000780c */ /* 0x000fe20003f26270 */
[----:B------:R-:W-:Y:S01]  /*14e0*/  UIADD3 UR46, UR46, 0x70180, URZ ;  /* 0x000701802e2e7890 */ /* 0x000fe2000fffe03f */
[----:B------:R-:W-:Y:S01]  /*14f0*/  WARPGROUP.ARRIVE ;  /* 0x00000000000079c5 */ /* 0x000fe20000000000 */
[----:B------:R-:W-:Y:S01]  /*1500*/  ULOP3.LUT UR4, UR47, 0x10000, URZ, 0xfc, !UPT ;  /* 0x000100002f047892 */ /* 0x000fe2000f8efc3f */
[----:B-----5:R-:W-:Y:S01]  /*1510*/  STL [R1+0x2c4], R16 ;  /* 0x0002c41001007387 */ /* 0x020fe20000100800 */
[----:B------:R-:W-:-:S02]  /*1520*/  USHF.R.U32.HI UR46, URZ, 0x4, UR46 ;  /* 0x000000043f2e7899 */ /* 0x000fc4000801162e */
[----:B------:R-:W-:Y:S01]  /*1530*/  ULEA UR8, UR37, UR4, 0xc ;  /* 0x0000000425087291 */ /* 0x000fe2000f8e603f */
[----:B------:R0:W-:Y:S01]  /*1540*/  STL [R1+0x2c0], R2 ;  /* 0x0002c00201007387 */ /* 0x0001e20000100800 */
[----:B------:R-:W-:Y:S01]  /*1550*/  ULOP3.LUT UR5, UR46, 0x3fff, URZ, 0xc0, !UPT ;  /* 0x00003fff2e057892 */ /* 0x000fe2000f8ec03f */
[----:B------:R-:W-:Y:S01]  /*1560*/  UMOV UR9, 0x40000040 ;  /* 0x4000004000097882 */ /* 0x000fe20000000000 */
[----:B------:R-:W-:Y:S02]  /*1570*/  UMOV UR11, 0x40000040 ;  /* 0x40000040000b7882 */ /* 0x000fe40000000000 */
[----:B------:R-:W-:Y:S01]  /*1580*/  ULOP3.LUT UR5, UR5, 0x10000, URZ, 0xfc, !UPT ;  /* 0x0001000005057892 */ /* 0x000fe2000f8efc3f */
[----:B------:R1:W-:Y:S01]  /*1590*/  STL [R1+0x2bc], R0 ;  /* 0x0002bc0001007387 */ /* 0x0003e20000100800 */
[----:B------:R-:W-:Y:S02]  /*15a0*/  UIADD3 UR12, UR8, 0x400, URZ ;  /* 0x00000400080c7890 */ /* 0x000fe4000fffe03f */
[----:B------:R-:W-:Y:S01]  /*15b0*/  ULEA UR6, UR37, UR5, 0xc ;  /* 0x0000000525067291 */ /* 0x000fe2000f8e603f */
[----:B------:R-:W-:Y:S01]  /*15c0*/  UMOV UR15, UR11 ;  /* 0x0000000b000f7c82 */ /* 0x000fe20008000000 */
[----:B------:R-:W-:-:S05]  /*15d0*/  UMOV UR13, 0x40000040 ;  /* 0x40000040000d7882 */ /* 0x000fca0000000000 */
[----:B------:R-:W-:Y:S02]  /*15e0*/  UMOV UR10, UR6 ;  /* 0x00000006000a7c82 */ /* 0x000fe40008000000 */
[----:B------:R-:W-:Y:S01]  /*15f0*/  HGMMA.64x256x16.F32 R24, gdesc[UR8], RZ, !UPT, gsb0 ;  /* 0x03e00000081879f0 */ /* 0x000fe2000c0008ff */
[----:B------:R-:W-:Y:S02]  /*1600*/  UMOV UR14, UR10 ;  /* 0x0000000a000e7c82 */ /* 0x000fe40008000000 */
[----:B------:R-:W-:Y:S02]  /*1610*/  WARPGROUP.DEPBAR.LE gsb0, 0x0 ;  /* 0x00008000000079c5 */ /* 0x000fe40000010000 */
[----:B------:R-:W-:Y:S01]  /*1620*/  STL.64 [R1], R24 ;  /* 0x0000001801007387 */ /* 0x000fe20000100a00 */
[----:B------:R-:W-:Y:S01]  /*1630*/  IMAD.MOV.U32 R235, RZ, RZ, R46 ;  /* 0x000000ffffeb7224 */ /* 0x000fe200078e002e */
[----:B------:R-:W-:Y:S01]  /*1640*/  MOV R233, R48 ;  /* 0x0000003000e97202 */ /* 0x000fe20000000f00 */
[----:B------:R-:W-:Y:S01]  /*1650*/  IMAD.MOV.U32 R234, RZ, RZ, R47 ;  /* 0x000000ffffea7224 */ /* 0x000fe200078e002f */
[----:B------:R-:W-:Y:S01]  /*1660*/  STL.64 [R1+0x8], R26 ;  /* 0x0000081a01007387 */ /* 0x000fe20000100a00 */
        /* <DEDUP_REMOVED lines=73> */
[----:B---3--:R-:W-:Y:S01]  /*1b00*/  MOV R17, R135 ;  /* 0x0000008700117202 */ /* 0x008fe20000000f00 */
[----:B------:R-:W-:Y:S01]  /*1b10*/  IMAD.MOV.U32 R188, RZ, RZ, R104 ;  /* 0x000000ffffbc7224 */ /* 0x000fe200078e0068 */
[----:B------:R-:W-:Y:S01]  /*1b20*/  MOV R14, R138 ;  /* 0x0000008a000e7202 */ /* 0x000fe20000000f00 */
[----:B------:R-:W-:Y:S01]  /*1b30*/  IMAD.MOV.U32 R190, RZ, RZ, R106 ;  /* 0x000000ffffbe7224 */ /* 0x000fe200078e006a */
[----:B------:R-:W-:Y:S01]  /*1b40*/  MOV R11, R141 ;  /* 0x0000008d000b7202 */ /* 0x000fe20000000f00 */
[----:B------:R-:W-:Y:S01]  /*1b50*/  IMAD.MOV.U32 R191, RZ, RZ, R107 ;  /* 0x000000ffffbf7224 */ /* 0x000fe200078e006b */
[----:B------:R-:W-:Y:S01]  /*1b60*/  MOV R8, R144 ;  /* 0x0000009000087202 */ /* 0x000fe20000000f00 */
[----:B------:R-:W-:Y:S01]  /*1b70*/  IMAD.MOV.U32 R193, RZ, RZ, R109 ;  /* 0x000000ffffc17224 */ /* 0x000fe200078e006d */
[----:B--2---:R-:W-:Y:S01]  /*1b80*/  MOV R5, R147 ;  /* 0x0000009300057202 */ /* 0x004fe20000000f00 */
[----:B------:R-:W-:Y:S01]  /*1b90*/  IMAD.MOV.U32 R194, RZ, RZ, R110 ;  /* 0x000000ffffc27224 */ /* 0x000fe200078e006e */
[----:B0-----:R-:W-:Y:S01]  /*1ba0*/  MOV R2, R150 ;  /* 0x0000009600027202 */ /* 0x001fe20000000f00 */
[----:B------:R-:W-:Y:S01]  /*1bb0*/  IMAD.MOV.U32 R196, RZ, RZ, R112 ;  /* 0x000000ffffc47224 */ /* 0x000fe200078e0070 */
[----:B------:R0:W-:Y:S01]  /*1bc0*/  STL.64 [R1+0x50], R44 ;  /* 0x0000502c01007387 */ /* 0x0001e20000100a00 */
[----:B------:R-:W-:-:S02]  /*1bd0*/  IMAD.MOV.U32 R197, RZ, RZ, R113 ;  /* 0x000000ffffc57224 */ /* 0x000fc400078e0071 */
[----:B------:R-:W-:Y:S01]  /*1be0*/  IMAD.MOV.U32 R199, RZ, RZ, R115 ;  /* 0x000000ffffc77224 */ /* 0x000fe200078e0073 */
[----:B------:R-:W-:Y:S01]  /*1bf0*/  STL [R1+0xae8], R160 ;  /* 0x000ae8a001007387 */ /* 0x000fe20000100800 */
[----:B------:R-:W-:Y:S02]  /*1c00*/  IMAD.MOV.U32 R200, RZ, RZ, R116 ;  /* 0x000000ffffc87224 */ /* 0x000fe400078e0074 */
[----:B------:R-:W-:Y:S02]  /*1c10*/  IMAD.MOV.U32 R202, RZ, RZ, R118 ;  /* 0x000000ffffca7224 */ /* 0x000fe400078e0076 */
[----:B------:R-:W-:Y:S02]  /*1c20*/  IMAD.MOV.U32 R203, RZ, RZ, R119 ;  /* 0x000000ffffcb7224 */ /* 0x000fe400078e0077 */
[----:B------:R-:W-:Y:S02]  /*1c30*/  IMAD.MOV.U32 R205, RZ, RZ, R121 ;  /* 0x000000ffffcd7224 */ /* 0x000fe400078e0079 */
[----:B------:R-:W-:-:S02]  /*1c40*/  IMAD.MOV.U32 R206, RZ, RZ, R122 ;  /* 0x000000ffffce7224 */ /* 0x000fc400078e007a */
[----:B------:R-:W-:Y:S02]  /*1c50*/  IMAD.MOV.U32 R208, RZ, RZ, R124 ;  /* 0x000000ffffd07224 */ /* 0x000fe400078e007c */
        /* <DEDUP_REMOVED lines=17> */
[----:B-1----:R-:W-:Y:S02]  /*1d70*/  IMAD.MOV.U32 R0, RZ, RZ, R151 ;  /* 0x000000ffff007224 */ /* 0x002fe400078e0097 */
[----:B0-----:R-:W-:-:S06]  /*1d80*/  WARPGROUP.ARRIVE ;  /* 0x00000000000079c5 */ /* 0x001fcc0000000000 */
[----:B------:R-:W-:Y:S03]  /*1d90*/  HGMMA.64x256x16.F32 R24, gdesc[UR12], RZ, !UPT, gsb0 ;  /* 0x03e000000c1879f0 */ /* 0x000fe6000c0008ff */
[----:B------:R-:W-:Y:S02]  /*1da0*/  WARPGROUP.DEPBAR.LE gsb0, 0x0 ;  /* 0x00008000000079c5 */ /* 0x000fe40000010000 */
[----:B------:R-:W-:Y:S04]  /*1db0*/  STL.64 [R1+0xae0], R150 ;  /* 0x000ae09601007387 */ /* 0x000fe80000100a00 */
        /* <DEDUP_REMOVED lines=20> */
[----:B------:R0:W-:Y:S04]  /*1f00*/  STL.64 [R1+0xa38], R108 ;  /* 0x000a386c01007387 */ /* 0x0001e80000100a00 */
[----:B0-----:R-:W2:Y:S04]  /*1f10*/  LDL.LU R108, [R1] ;  /* 0x00000000016c7983 */ /* 0x001ea80000300800 */
[----:B------:R-:W2:Y:S04]  /*1f20*/  LDL.LU R109, [R1+0x4] ;  /* 0x00000400016d7983 */ /* 0x000ea80000300800 */
        /* <DEDUP_REMOVED lines=19> */
[----:B------:R-:W2:Y:S01]  /*2060*/  LDL.LU R129, [R1+0x54] ;  /* 0x0000540001817983 */ /* 0x000ea20000300800 */
        /* <DEDUP_REMOVED lines=31> */
[----:B------:R-:W-:Y:S01]  /*2260*/  UIADD3 UR12, UR8, 0x2, URZ ;  /* 0x00000002080c7890 */ /* 0x000fe2000fffe03f */
[----:B------:R-:W-:Y:S01]  /*2270*/  IMAD.MOV.U32 R214, RZ, RZ, R22 ;  /* 0x000000ffffd67224 */ /* 0x000fe200078e0016 */
[----:B------:R-:W-:Y:S01]  /*2280*/  UIADD3 UR14, UR6, 0x2, URZ ;  /* 0x00000002060e7890 */ /* 0x000fe2000fffe03f */
[----:B------:R-:W-:Y:S01]  /*2290*/  IMAD.MOV.U32 R216, RZ, RZ, R20 ;  /* 0x000000ffffd87224 */ /* 0x000fe200078e0014 */
[----:B------:R-:W-:Y:S01]  /*22a0*/  UMOV UR13, 0x40000040 ;  /* 0x40000040000d7882 */ /* 0x000fe20000000000 */
[----:B------:R-:W-:Y:S01]  /*22b0*/  IMAD.MOV.U32 R217, RZ, RZ, R19 ;  /* 0x000000ffffd97224 */ /* 0x000fe200078e0013 */
[----:B------:R-:W-:Y:S01]  /*22c0*/  UMOV UR15, 0x40000040 ;  /* 0x40000040000f7882 */ /* 0x000fe20000000000 */
        /* <DEDUP_REMOVED lines=11> */
[----:B------:R-:W-:-:S06]  /*2380*/  IMAD.MOV.U32 R235, RZ, RZ, R0 ;  /* 0x000000ffffeb7224 */ /* 0x000fcc00078e0000 */
[----:B--2---:R-:W-:-:S06]  /*2390*/  WARPGROUP.ARRIVE ;  /* 0x00000000000079c5 */ /* 0x004fcc0000000000 */
[----:B------:R-:W-:Y:S03]  /*23a0*/  HGMMA.64x256x16.F32 R108, gdesc[UR12], R108, gsb0 ;  /* 0x03e000000c6c79f0 */ /* 0x000fe6000800086c */
[----:B------:R-:W-:Y:S02]  /*23b0*/  WARPGROUP.DEPBAR.LE gsb0, 0x0 ;  /* 0x00008000000079c5 */ /* 0x000fe40000010000 */
[----:B------:R-:W-:Y:S04]  /*23c0*/  STL.64 [R1], R108 ;  /* 0x0000006c01007387 */ /* 0x000fe80000100a00 */
        /* <DEDUP_REMOVED lines=63> */
[----:B0-----:R-:W2:Y:S04]  /*27c0*/  LDL.LU R160, [R1+0xae8] ;  /* 0x000ae80001a07983 */ /* 0x001ea80000300800 */
[----:B------:R-:W3:Y:S04]  /*27d0*/  LDL.LU.64 R150, [R1+0xae0] ;  /* 0x000ae00001967983 */ /* 0x000ee80000300a00 */
        /* <DEDUP_REMOVED lines=20> */
[----:B------:R-:W3:Y:S01]  /*2920*/  LDL.LU.64 R108, [R1+0xa38] ;  /* 0x000a3800016c7983 */ /* 0x000ee20000300a00 */
[----:B------:R-:W-:Y:S01]  /*2930*/  UIADD3 UR12, UR8, 0x402, URZ ;  /* 0x00000402080c7890 */ /* 0x000fe2000fffe03f */
[----:B------:R-:W-:Y:S01]  /*2940*/  UMOV UR13, 0x40000040 ;  /* 0x40000040000d7882 */ /* 0x000fe20000000000 */
[----:B---3--:R-:W-:-:S07]  /*2950*/  WARPGROUP.ARRIVE ;  /* 0x00000000000079c5 */ /* 0x008fce0000000000 */
[----:B------:R-:W-:Y:S03]  /*2960*/  HGMMA.64x256x16.F32 R24, gdesc[UR12], R24, gsb0 ;  /* 0x03e000000c1879f0 */ /* 0x000fe60008000818 */
        /* <DEDUP_REMOVED lines=65> */
[----:B0-----:R-:W3:Y:S04]  /*2d80*/  LDL.LU.64 R24, [R1] ;  /* 0x0000000001187983 */ /* 0x001ee80000300a00 */
        /* <DEDUP_REMOVED lines=63> */
[----:B------:R-:W-:-:S02]  /*3180*/  UIADD3 UR12, UR8, 0x4, URZ ;  /* 0x00000004080c7890 */ /* 0x000fc4000fffe03f */
[----:B------:R-:W-:Y:S01]  /*3190*/  UIADD3 UR14, UR6, 0x4, URZ ;  /* 0x00000004060e7890 */ /* 0x000fe2000fffe03f */
[----:B------:R-:W-:Y:S01]  /*31a0*/  UMOV UR13, 0x40000040 ;  /* 0x40000040000d7882 */ /* 0x000fe20000000000 */
[----:B------:R-:W-:Y:S01]  /*31b0*/  UMOV UR15, 0x40000040 ;  /* 0x40000040000f7882 */ /* 0x000fe20000000000 */
[----:B---3--:R-:W-:-:S06]  /*31c0*/  WARPGROUP.ARRIVE ;  /* 0x00000000000079c5 */ /* 0x008fcc0000000000 */
[----:B------:R-:W-:Y:S03]  /*31d0*/  HGMMA.64x256x16.F32 R24, gdesc[UR12], R24, gsb0 ;  /* 0x03e000000c1879f0 */ /* 0x000fe60008000818 */
[----:B------:R-:W-:Y:S02]  /*31e0*/  WARPGROUP.DEPBAR.LE gsb0, 0x0 ;  /* 0x00008000000079c5 */ /* 0x000fe40000010000 */
[----:B------:R-:W-:Y:S01]  /*31f0*/  STL.64 [R1], R24 ;  /* 0x0000001801007387 */ /* 0x000fe20000100a00 */
[----:B------:R-:W-:Y:S01]  /*3200*/  IMAD.MOV.U32 R2, RZ, RZ, R150 ;  /* 0x000000ffff027224 */ /* 0x000fe200078e0096 */
[----:B------:R-:W-:Y:S01]  /*3210*/  MOV R0, R151 ;  /* 0x0000009700007202 */ /* 0x000fe20000000f00 */
[----:B------:R-:W-:Y:S01]  /*3220*/  IMAD.MOV.U32 R3, RZ, RZ, R149 ;  /* 0x000000ffff037224 */ /* 0x000fe200078e0095 */
[----:B------:R-:W-:Y:S01]  /*3230*/  STL.64 [R1+0x8], R26 ;  /* 0x0000081a01007387 */ /* 0x000fe20000100a00 */
[----:B------:R-:W-:Y:S01]  /*3240*/  MOV R4, R148 ;  /* 0x0000009400047202 */ /* 0x000fe20000000f00 */
[----:B------:R-:W-:Y:S01]  /*3250*/  IMAD.MOV.U32 R6, RZ, RZ, R146 ;  /* 0x000000ffff067224 */ /* 0x000fe200078e0092 */
[----:B------:R-:W-:Y:S01]  /*3260*/  MOV R7, R145 ;  /* 0x0000009100077202 */ /* 0x000fe20000000f00 */
        /* <DEDUP_REMOVED lines=32> */
[----:B------:R0:W-:Y:S01]  /*3470*/  STL.64 [R1+0x50], R44 ;  /* 0x0000502c01007387 */ /* 0x0001e20000100a00 */
[----:B------:R-:W-:Y:S01]  /*3480*/  IMAD.MOV.U32 R207, RZ, RZ, R123 ;  /* 0x000000ffffcf7224 */ /* 0x000fe200078e007b */
[----:B------:R-:W-:Y:S01]  /*3490*/  MOV R202, R118 ;  /* 0x0000007600ca7202 */ /* 0x000fe20000000f00 */
[----:B------:R-:W-:Y:S01]  /*34a0*/  IMAD.MOV.U32 R204, RZ, RZ, R120 ;  /* 0x000000ffffcc7224 */ /* 0x000fe200078e0078 */
[----:B------:R-:W3:Y:S01]  /*34b0*/  LDL.LU.64 R150, [R1+0xa30] ;  /* 0x000a300001967983 */ /* 0x000ee20000300a00 */
        /* <DEDUP_REMOVED lines=96> */
[----:B------:R-:W-:-:S03]  /*3ac0*/  IMAD.MOV.U32 R234, RZ, RZ, R47 ;  /* 0x000000ffffea7224 */ /* 0x000fc600078e002f */
        /* <DEDUP_REMOVED lines=28> */
[----:B0-----:R-:W3:Y:S04]  /*3c90*/  LDL.LU.64 R44, [R1+0x888] ;  /* 0x00088800012c7983 */ /* 0x001ee80000300a00 */
        /* <DEDUP_REMOVED lines=11> */
[----:B------:R-:W-:-:S02]  /*3d50*/  UMOV UR13, 0x40000040 ;  /* 0x40000040000d7882 */ /* 0x000fc40000000000 */
[----:B--2---:R-:W-:Y:S01]  /*3d60*/  STL [R1+0x830], R160 ;  /* 0x000830a001007387 */ /* 0x004fe20000100800 */
[----:B---3--:R-:W-:-:S06]  /*3d70*/  WARPGROUP.ARRIVE ;  /* 0x00000000000079c5 */ /* 0x008fcc0000000000 */
        /* <DEDUP_REMOVED lines=74> */
[----:B------:R-:W-:-:S02]  /*4220*/  IMAD.MOV.U32 R151, RZ, RZ, R214 ;  /* 0x000000ffff977224 */ /* 0x000fc400078e00d6 */
[----:B------:R-:W-:Y:S01]  /*4230*/  IMAD.MOV.U32 R160, RZ, RZ, R213 ;  /* 0x000000ffffa07224 */ /* 0x000fe200078e00d5 */
[----:B------:R-:W-:Y:S01]  /*4240*/  MOV R213, R23 ;  /* 0x0000001700d57202 */ /* 0x000fe20000000f00 */
        /* <DEDUP_REMOVED lines=14> */
[----:B------:R-:W-:Y:S01]  /*4330*/  IMAD.MOV.U32 R235, RZ, RZ, R0 ;  /* 0x000000ffffeb7224 */ /* 0x000fe200078e0000 */
[----:B------:R-:W-:Y:S02]  /*4340*/  UIADD3 UR12, UR8, 0x6, URZ ;  /* 0x00000006080c7890 */ /* 0x000fe4000fffe03f */
[----:B------:R-:W-:Y:S01]  /*4350*/  UIADD3 UR14, UR6, 0x6, URZ ;  /* 0x00000006060e7890 */ /* 0x000fe2000fffe03f */
[----:B------:R-:W-:Y:S01]  /*4360*/  UMOV UR13, 0x40000040 ;  /* 0x40000040000d7882 */ /* 0x000fe20000000000 */
[----:B------:R-:W-:Y:S01]  /*4370*/  UMOV UR15, 0x40000040 ;  /* 0x40000040000f7882 */ /* 0x000fe20000000000 */
        /* <DEDUP_REMOVED lines=236> */
[----:B------:R-:W-:Y:S01]  /*5240*/  STL.64 [R1+0x30], R36 ;  /* 0x0000302401007387 */ /* 0x000fe20000100a00 */
[----:B------:R-:W-:-:S03]  /*5250*/  IMAD.MOV.U32 R2, RZ, RZ, R150 ;  /* 0x000000ffff027224 */ /* 0x000fc600078e0096 */
[----:B------:R-:W-:Y:S01]  /*5260*/  STL.64 [R1+0x38], R38 ;  /* 0x0000382601007387 */ /* 0x000fe20000100a00 */
[----:B------:R-:W-:-:S03]  /*5270*/  IMAD.MOV.U32 R0, RZ, RZ, R151 ;  /* 0x000000ffff007224 */ /* 0x000fc600078e0097 */
[----:B------:R-:W-:Y:S01]  /*5280*/  STL.64 [R1+0x40], R40 ;  /* 0x0000402801007387 */ /* 0x000fe20000100a00 */
[----:B------:R-:W-:Y:S01]  /*5290*/  IMAD.MOV.U32 R4, RZ, RZ, R148 ;  /* 0x000000ffff047224 */ /* 0x000fe200078e0094 */
[----:B------:R-:W-:Y:S02]  /*52a0*/  MOV R3, R149 ;  /* 0x0000009500037202 */ /* 0x000fe40000000f00 */
[----:B------:R-:W-:Y:S01]  /*52b0*/  STL.64 [R1+0x48], R42 ;  /* 0x0000482a01007387 */ /* 0x000fe20000100a00 */
[----:B------:R-:W-:Y:S01]  /*52c0*/  MOV R6, R146 ;  /* 0x0000009200067202 */ /* 0x000fe20000000f00 */
[----:B------:R-:W-:Y:S02]  /*52d0*/  IMAD.MOV.U32 R5, RZ, RZ, R147 ;  /* 0x000000ffff057224 */ /* 0x000fe400078e0093 */
[----:B------:R0:W-:Y:S01]  /*52e0*/  STL.64 [R1+0x50], R44 ;  /* 0x0000502c01007387 */ /* 0x0001e20000100a00 */
[----:B------:R-:W-:-:S03]  /*52f0*/  IMAD.MOV.U32 R8, RZ, RZ, R144 ;  /* 0x000000ffff087224 */ /* 0x000fc600078e0090 */
[----:B------:R-:W3:Y:S01]  /*5300*/  LDL.LU.64 R150, [R1+0x778] ;  /* 0x0007780001967983 */ /* 0x000ee20000300a00 */
[----:B------:R-:W-:Y:S01]  /*5310*/  IMAD.MOV.U32 R7, RZ, RZ, R145 ;  /* 0x000000ffff077224 */ /* 0x000fe200078e0091 */
[----:B------:R-:W-:Y:S02]  /*5320*/  MOV R9, R143 ;  /* 0x0000008f00097202 */ /* 0x000fe40000000f00 */
[----:B------:R-:W3:Y:S01]  /*5330*/  LDL.LU.64 R148, [R1+0x770] ;  /* 0x0007700001947983 */ /* 0x000ee20000300a00 */
[----:B------:R-:W-:Y:S01]  /*5340*/  IMAD.MOV.U32 R10, RZ, RZ, R142 ;  /* 0x000000ffff0a7224 */ /* 0x000fe200078e008e */
[----:B------:R-:W-:Y:S02]  /*5350*/  MOV R12, R140 ;  /* 0x0000008c000c7202 */ /* 0x000fe40000000f00 */
[----:B------:R-:W3:Y:S01]  /*5360*/  LDL.LU.64 R146, [R1+0x768] ;  /* 0x0007680001927983 */ /* 0x000ee20000300a00 */
[----:B------:R-:W-:-:S03]  /*5370*/  IMAD.MOV.U32 R11, RZ, RZ, R141 ;  /* 0x000000ffff0b7224 */ /* 0x000fc600078e008d */
[----:B------:R-:W3:Y:S01]  /*5380*/  LDL.LU.64 R144, [R1+0x760] ;  /* 0x0007600001907983 */ /* 0x000ee20000300a00 */
[----:B------:R-:W-:Y:S01]  /*5390*/  IMAD.MOV.U32 R14, RZ, RZ, R138 ;  /* 0x000000ffff0e7224 */ /* 0x000fe200078e008a */
[----:B------:R-:W-:Y:S01]  /*53a0*/  MOV R15, R137 ;  /* 0x00000089000f7202 */ /* 0x000fe20000000f00 */
[----:B------:R-:W-:Y:S01]  /*53b0*/  IMAD.MOV.U32 R13, RZ, RZ, R139 ;  /* 0x000000ffff0d7224 */ /* 0x000fe200078e008b */
        /* <DEDUP_REMOVED lines=488> */
[----:B------:R-:W-:-:S03]  /*7240*/  MOV R4, R150 ;  /* 0x0000009600047202 */ /* 0x000fc60000000f00 */
[----:B------:R-:W-:Y:S01]  /*7250*/  STL.64 [R1+0x38], R38 ;  /* 0x0000382601007387 */ /* 0x000fe20000100a00 */
[----:B------:R-:W-:-:S03]  /*7260*/  IMAD.MOV.U32 R3, RZ, RZ, R151 ;  /* 0x000000ffff037224 */ /* 0x000fc600078e0097 */
[----:B------:R-:W-:Y:S01]  /*7270*/  STL.64 [R1+0x40], R40 ;  /* 0x0000402801007387 */ /* 0x000fe20000100a00 */
[----:B------:R-:W-:-:S03]  /*7280*/  IMAD.MOV.U32 R6, RZ, RZ, R148 ;  /* 0x000000ffff067224 */ /* 0x000fc600078e0094 */
[----:B------:R-:W-:Y:S01]  /*7290*/  STL.64 [R1+0x48], R42 ;  /* 0x0000482a01007387 */ /* 0x000fe20000100a00 */
[----:B------:R-:W-:Y:S01]  /*72a0*/  IMAD.MOV.U32 R5, RZ, RZ, R149 ;  /* 0x000000ffff057224 */ /* 0x000fe200078e0095 */
[----:B------:R-:W-:Y:S02]  /*72b0*/  MOV R7, R147 ;  /* 0x0000009300077202 */ /* 0x000fe40000000f00 */
[----:B------:R0:W-:Y:S01]  /*72c0*/  STL.64 [R1+0x50], R44 ;  /* 0x0000502c01007387 */ /* 0x0001e20000100a00 */
        /* <DEDUP_REMOVED lines=149> */
[----:B------:R-:W-:Y:S02]  /*7c20*/  IMAD.MOV.U32 R16, RZ, RZ, R46 ;  /* 0x000000ffff107224 */ /* 0x000fe400078e002e */
[----:B------:R-:W-:Y:S01]  /*7c30*/  IMAD.MOV.U32 R2, RZ, RZ, R47 ;  /* 0x000000ffff027224 */ /* 0x000fe200078e002f */
        /* <DEDUP_REMOVED lines=100> */
[----:B------:R-:W-:Y:S01]  /*8280*/  IMAD.MOV.U32 R220, RZ, RZ, R19 ;  /* 0x000000ffffdc7224 */ /* 0x000fe200078e0013 */
[----:B------:R0:W5:Y:S01]  /*8290*/  LDL.LU R16, [R1+0x2c4] ;  /* 0x0002c40001107983 */ /* 0x0001620000300800 */
[----:B------:R-:W-:-:S02]  /*82a0*/  IMAD.MOV.U32 R222, RZ, RZ, R17 ;  /* 0x000000ffffde7224 */ /* 0x000fc400078e0011 */
[----:B------:R-:W-:Y:S01]  /*82b0*/  IMAD.MOV.U32 R223, RZ, RZ, R15 ;  /* 0x000000ffffdf7224 */ /* 0x000fe200078e000f */
[----:B------:R0:W5:Y:S01]  /*82c0*/  LDL.LU R2, [R1+0x2c0] ;  /* 0x0002c00001027983 */ /* 0x0001620000300800 */
[----:B------:R-:W-:Y:S02]  /*82d0*/  IMAD.MOV.U32 R225, RZ, RZ, R13 ;  /* 0x000000ffffe17224 */ /* 0x000fe400078e000d */
[----:B------:R-:W-:Y:S01]  /*82e0*/  IMAD.MOV.U32 R226, RZ, RZ, R12 ;  /* 0x000000ffffe27224 */ /* 0x000fe200078e000c */
[----:B------:R0:W5:Y:S01]  /*82f0*/  LDL.LU R0, [R1+0x2bc] ;  /* 0x0002bc0001007983 */ /* 0x0001620000300800 */
[----:B------:R-:W-:Y:S02]  /*8300*/  IMAD.MOV.U32 R228, RZ, RZ, R10 ;  /* 0x000000ffffe47224 */ /* 0x000fe400078e000a */
[----:B------:R-:W-:Y:S02]  /*8310*/  IMAD.MOV.U32 R229, RZ, RZ, R9 ;  /* 0x000000ffffe57224 */ /* 0x000fe400078e0009 */
[----:B------:R-:W-:-:S02]  /*8320*/  IMAD.MOV.U32 R231, RZ, RZ, R7 ;  /* 0x000000ffffe77224 */ /* 0x000fc400078e0007 */
        /* <DEDUP_REMOVED lines=70> */
[----:B-1----:R0:W5:Y:S04]  /*8790*/  LDL.LU R160, [R1+0x2b8] ;  /* 0x0002b80001a07983 */ /* 0x0021680000300800 */
[----:B------:R-:W2:Y:S04]  /*87a0*/  LDL.LU.64 R150, [R1+0x2b0] ;  /* 0x0002b00001967983 */ /* 0x000ea80000300a00 */
        /* <DEDUP_REMOVED lines=20> */
[----:B------:R-:W2:Y:S01]  /*88f0*/  LDL.LU.64 R108, [R1+0x208] ;  /* 0x00020800016c7983 */ /* 0x000ea20000300a00 */
[----:B------:R-:W-:Y:S01]  /*8900*/  UIADD3 UR12, UR8, 0xc06, URZ ;  /* 0x00000c06080c7890 */ /* 0x000fe2000fffe03f */
[----:B------:R-:W-:Y:S01]  /*8910*/  UMOV UR13, 0x40000040 ;  /* 0x40000040000d7882 */ /* 0x000fe20000000000 */
[----:B--2---:R-:W-:-:S07]  /*8920*/  WARPGROUP.ARRIVE ;  /* 0x00000000000079c5 */ /* 0x004fce0000000000 */
[----:B------:R-:W-:Y:S03]  /*8930*/  HGMMA.64x256x16.F32 R24, gdesc[UR12], R24, gsb0 ;  /* 0x03e000000c1879f0 */ /* 0x000fe60008000818 */
[----:B------:R-:W-:Y:S02]  /*8940*/  WARPGROUP.DEPBAR.LE gsb0, 0x0 ;  /* 0x00008000000079c5 */ /* 0x000fe40000010000 */
[----:B0-----:R-:W-:Y:S05]  /*8950*/  @!P1 BRA `(.L_x_18) ;  /* 0x0000008000a89947 */ /* 0x001fea0003800000 */
[----:B------:R-:W-:Y:S02]  /*8960*/  UIADD3 UR6, UR37, 0x1, URZ ;  /* 0x0000000125067890 */ /* 0x000fe4000fffe03f */
[----:B------:R-:W-:Y:S02]  /*8970*/  UMOV UR7, UR37 ;  /* 0x0000002500077c82 */ /* 0x000fe40008000000 */
[----:B------:R-:W-:-:S04]  /*8980*/  UISETP.NE.AND UP0, UPT, UR6, 0x7, UPT ;  /* 0x000000070600788c */ /* 0x000fc8000bf05270 */
[----:B------:R-:W-:Y:S02]  /*8990*/  USEL UR9, URZ, 0x1, UP0 ;  /* 0x000000013f097887 */ /* 0x000fe40008000000 */
[----:B------:R-:W-:Y:S02]  /*89a0*/  USEL UR6, UR6, URZ, UP0 ;  /* 0x0000003f06067287 */ /* 0x000fe40008000000 */
[----:B------:R-:W-:-:S12]  /*89b0*/  ULOP3.LUT UR9, UR36, UR9, URZ, 0x3c, !UPT ;  /* 0x0000000924097292 */ /* 0x000fd8000f8e3c3f */
.L_x_25:
[----:B------:R-:W-:Y:S05]  /*89c0*/  @!P0 BRA `(.L_x_19) ;  /* 0x0000000000048947 */ /* 0x000fea0003800000 */
[----:B------:R-:W-:Y:S01]  /*89d0*/  BPT.TRAP 0x1 ;  /* 0x000000040000795c */ /* 0x000fe20000300000 */
.L_x_19:
[----:B------:R-:W0:Y:S01]  /*89e0*/  S2UR UR10, SR_CgaCtaId ;  /* 0x00000000000a79c3 */ /* 0x000e220000008800 */
[----:B------:R-:W-:Y:S01]  /*89f0*/  UMOV UR8, 0x400 ;  /* 0x0000040000087882 */ /* 0x000fe20000000000 */
[----:B------:R-:W-:-:S04]  /*8a00*/  MOV R3, UR9 ;  /* 0x0000000900037c02 */ /* 0x000fc80008000f00 */
[----:B------:R-:W-:Y:S01]  /*8a10*/  SHF.L.U32 R3, R3, 0x1f, RZ ;  /* 0x0000001f03037819 */ /* 0x000fe200000006ff */
[----:B0-----:R-:W-:-:S04]  /*8a20*/  ULEA UR8, UR10, UR8, 0x18 ;  /* 0x000000080a087291 */ /* 0x001fc8000f8ec03f */
[----:B------:R-:W-:-:S09]  /*8a30*/  ULEA UR10, UR6, UR8, 0x3 ;  /* 0x00000008060a7291 */ /* 0x000fd2000f8e183f */
[----:B------:R0:W1:Y:S01]  /*8a40*/  SYNCS.PHASECHK.TRANS64.TRYWAIT P1, [UR10], R3 ;  /* 0x00000003ff0075a7 */ /* 0x000062000802014a */
[----:B------:R-:W-:Y:S05]  /*8a50*/  @!P0 BRA `(.L_x_20) ;  /* 0x0000000000048947 */ /* 0x000fea0003800000 */
[----:B------:R-:W-:Y:S01]  /*8a60*/  BPT.TRAP 0x1 ;  /* 0x000000040000795c */ /* 0x000fe20000300000 */
.L_x_20:
[----:B-1----:R-:W-:Y:S05]  /*8a70*/  @P1 BRA `(.L_x_21) ;  /* 0x0000000000081947 */ /* 0x002fea0003800000 */
[----:B------:R-:W1:Y:S02]  /*8a80*/  SYNCS.PHASECHK.TRANS64.TRYWAIT P1, [UR10], R3 ;  /* 0x00000003ff0075a7 */ /* 0x000e64000802014a */
[----:B-1----:R-:W-:Y:S05]  /*8a90*/  @!P1 BRA `(.L_x_22) ;  /* 0x000001ac00e49947 */ /* 0x002fea0003800000 */
.L_x_21:
        /* <DEDUP_REMOVED lines=64> */
[----:B--2---:R-:W2:Y:S04]  /*8ea0*/  LDL.LU.64 R24, [R1] ;  /* 0x0000000001187983 */ /* 0x004ea80000300a00 */
        /* <DEDUP_REMOVED lines=63> */
[----:B------:R-:W-:-:S02]  /*92a0*/  ULEA UR10, UR6, UR4, 0xc ;  /* 0x00000004060a7291 */ /* 0x000fc4000f8e603f */
[----:B------:R-:W-:Y:S01]  /*92b0*/  ULEA UR11, UR6, UR5, 0xc ;  /* 0x00000005060b7291 */ /* 0x000fe2000f8e603f */
[----:B-----5:R-:W-:Y:S01]  /*92c0*/  STL [R1+0x2c4], R16 ;  /* 0x0002c41001007387 */ /* 0x020fe20000100800 */
[----:B------:R-:W-:Y:S01]  /*92d0*/  UMOV UR13, 0x40000040 ;  /* 0x40000040000d7882 */ /* 0x000fe20000000000 */
[----:B------:R-:W-:Y:S02]  /*92e0*/  UMOV UR15, 0x40000040 ;  /* 0x40000040000f7882 */ /* 0x000fe40000000000 */
[----:B------:R-:W-:Y:S01]  /*92f0*/  UMOV UR12, UR10 ;  /* 0x0000000a000c7c82 */ /* 0x000fe20008000000 */
[----:B------:R3:W-:Y:S01]  /*9300*/  STL [R1+0x2c0], R2 ;  /* 0x0002c00201007387 */ /* 0x0007e20000100800 */
[----:B------:R-:W-:-:S03]  /*9310*/  UMOV UR14, UR11 ;  /* 0x0000000b000e7c82 */ /* 0x000fc60008000000 */
[----:B------:R4:W-:Y:S01]  /*9320*/  STL [R1+0x2bc], R0 ;  /* 0x0002bc0001007387 */ /* 0x0009e20000100800 */
[----:B--2---:R-:W-:-:S06]  /*9330*/  WARPGROUP.ARRIVE ;  /* 0x00000000000079c5 */ /* 0x004fcc0000000000 */
[----:B------:R-:W-:Y:S03]  /*9340*/  HGMMA.64x256x16.F32 R24, gdesc[UR12], R24, gsb0 ;  /* 0x03e000000c1879f0 */ /* 0x000fe60008000818 */
[----:B------:R-:W-:Y:S02]  /*9350*/  WARPGROUP.DEPBAR.LE gsb0, 0x0 ;  /* 0x00008000000079c5 */ /* 0x000fe40000010000 */
[----:B------:R-:W-:Y:S01]  /*9360*/  STL.64 [R1], R24 ;  /* 0x0000001801007387 */ /* 0x000fe20000100a00 */
[----:B---3--:R-:W-:Y:S01]  /*9370*/  MOV R2, R150 ;  /* 0x0000009600027202 */ /* 0x008fe20000000f00 */
[----:B----4-:R-:W-:Y:S01]  /*9380*/  IMAD.MOV.U32 R0, RZ, RZ, R151 ;  /* 0x000000ffff007224 */ /* 0x010fe200078e0097 */
[----:B------:R-:W-:Y:S01]  /*9390*/  MOV R5, R147 ;  /* 0x0000009300057202 */ /* 0x000fe20000000f00 */
[----:B------:R-:W-:Y:S01]  /*93a0*/  STL.64 [R1+0x8], R26 ;  /* 0x0000081a01007387 */ /* 0x000fe20000100a00 */
[----:B-1----:R-:W-:Y:S01]  /*93b0*/  IMAD.MOV.U32 R4, RZ, RZ, R148 ;  /* 0x000000ffff047224 */ /* 0x002fe200078e0094 */
[----:B------:R-:W-:Y:S01]  /*93c0*/  MOV R8, R144 ;  /* 0x0000009000087202 */ /* 0x000fe20000000f00 */
[----:B0-----:R-:W-:Y:S01]  /*93d0*/  IMAD.MOV.U32 R3, RZ, RZ, R149 ;  /* 0x000000ffff037224 */ /* 0x001fe200078e0095 */
        /* <DEDUP_REMOVED lines=36> */
[----:B------:R-:W2:Y:S01]  /*9620*/  LDL.LU.64 R150, [R1+0xce8] ;  /* 0x000ce80001967983 */ /* 0x000ea20000300a00 */
        /* <DEDUP_REMOVED lines=92> */
[----:B------:R-:W-:-:S02]  /*9bf0*/  IMAD.MOV.U32 R231, RZ, RZ, R50 ;  /* 0x000000ffffe77224 */ /* 0x000fc400078e0032 */
[----:B------:R-:W-:Y:S01]  /*9c00*/  IMAD.MOV.U32 R232, RZ, RZ, R49 ;  /* 0x000000ffffe87224 */ /* 0x000fe200078e0031 */
[----:B------:R-:W2:Y:S01]  /*9c10*/  LDL.LU.64 R102, [R1+0xc28] ;  /* 0x000c280001667983 */ /* 0x000ea20000300a00 */
[----:B------:R-:W-:Y:S02]  /*9c20*/  IMAD.MOV.U32 R235, RZ, RZ, R46 ;  /* 0x000000ffffeb7224 */ /* 0x000fe400078e002e */
[----:B------:R-:W-:Y:S01]  /*9c30*/  IMAD.MOV.U32 R234, RZ, RZ, R47 ;  /* 0x000000ffffea7224 */ /* 0x000fe200078e002f */
        /* <DEDUP_REMOVED lines=28> */
[----:B0-----:R-:W2:Y:S04]  /*9e00*/  LDL.LU.64 R44, [R1+0xb40] ;  /* 0x000b4000012c7983 */ /* 0x001ea80000300a00 */
        /* <DEDUP_REMOVED lines=11> */
[----:B------:R-:W-:-:S02]  /*9ec0*/  UMOV UR13, 0x40000040 ;  /* 0x40000040000d7882 */ /* 0x000fc40000000000 */
[----:B------:R-:W-:Y:S01]  /*9ed0*/  STL [R1+0xae8], R160 ;  /* 0x000ae8a001007387 */ /* 0x000fe20000100800 */
[----:B--2---:R-:W-:-:S06]  /*9ee0*/  WARPGROUP.ARRIVE ;  /* 0x00000000000079c5 */ /* 0x004fcc0000000000 */
        /* <DEDUP_REMOVED lines=335> */
[----:B------:R-:W-:-:S03]  /*b3e0*/  MOV R0, R151 ;  /* 0x0000009700007202 */ /* 0x000fc60000000f00 */
[----:B------:R-:W-:Y:S01]  /*b3f0*/  STL.64 [R1+0x40], R40 ;  /* 0x0000402801007387 */ /* 0x000fe20000100a00 */
[----:B------:R-:W-:Y:S01]  /*b400*/  MOV R4, R148 ;  /* 0x0000009400047202 */ /* 0x000fe20000000f00 */
[----:B------:R-:W-:Y:S02]  /*b410*/  IMAD.MOV.U32 R3, RZ, RZ, R149 ;  /* 0x000000ffff037224 */ /* 0x000fe400078e0095 */
[----:B------:R-:W-:Y:S01]  /*b420*/  STL.64 [R1+0x48], R42 ;  /* 0x0000482a01007387 */ /* 0x000fe20000100a00 */
[----:B------:R-:W-:-:S03]  /*b430*/  IMAD.MOV.U32 R6, RZ, RZ, R146 ;  /* 0x000000ffff067224 */ /* 0x000fc600078e0092 */
[----:B------:R0:W-:Y:S01]  /*b440*/  STL.64 [R1+0x50], R44 ;  /* 0x0000502c01007387 */ /* 0x0001e20000100a00 */
        /* <DEDUP_REMOVED lines=771> */
[----:B------:R-:W-:Y:S01]  /*e480*/  IMAD.MOV.U32 R234, RZ, RZ, R2 ;  /* 0x000000ffffea7224 */ /* 0x000fe200078e0002 */
[----:B------:R-:W-:-:S02]  /*e490*/  UIADD3 UR12, UR10, 0x802, URZ ;  /* 0x000008020a0c7890 */ /* 0x000fc4000fffe03f */
        /* <DEDUP_REMOVED lines=244> */
[----:B------:R-:W-:Y:S01]  /*f3e0*/  IMAD.MOV.U32 R6, RZ, RZ, R148 ;  /* 0x000000ffff067224 */ /* 0x000fe200078e0094 */
[----:B------:R-:W-:Y:S02]  /*f3f0*/  MOV R5, R149 ;  /* 0x0000009500057202 */ /* 0x000fe40000000f00 */
[----:B------:R-:W-:Y:S01]  /*f400*/  STL.64 [R1+0x48], R42 ;  /* 0x0000482a01007387 */ /* 0x000fe20000100a00 */
[----:B------:R-:W-:Y:S01]  /*f410*/  IMAD.MOV.U32 R8, RZ, RZ, R146 ;  /* 0x000000ffff087224 */ /* 0x000fe200078e0092 */
[----:B------:R-:W-:Y:S02]  /*f420*/  MOV R7, R147 ;  /* 0x0000009300077202 */ /* 0x000fe40000000f00 */
[----:B------:R0:W-:Y:S01]  /*f430*/  STL.64 [R1+0x50], R44 ;  /* 0x0000502c01007387 */ /* 0x0001e20000100a00 */
[----:B------:R-:W-:Y:S01]  /*f440*/  IMAD.MOV.U32 R10, RZ, RZ, R144 ;  /* 0x000000ffff0a7224 */ /* 0x000fe200078e0090 */
[----:B------:R-:W-:-:S02]  /*f450*/  MOV R9, R145 ;  /* 0x0000009100097202 */ /* 0x000fc40000000f00 */
[----:B------:R-:W3:Y:S01]  /*f460*/  LDL.LU.64 R150, [R1+0x4c0] ;  /* 0x0004c00001967983 */ /* 0x000ee20000300a00 */
[----:B------:R-:W-:Y:S01]  /*f470*/  IMAD.MOV.U32 R12, RZ, RZ, R142 ;  /* 0x000000ffff0c7224 */ /* 0x000fe200078e008e */
[----:B------:R-:W-:Y:S02]  /*f480*/  MOV R11, R143 ;  /* 0x0000008f000b7202 */ /* 0x000fe40000000f00 */
[----:B------:R-:W3:Y:S01]  /*f490*/  LDL.LU.64 R148, [R1+0x4b8] ;  /* 0x0004b80001947983 */ /* 0x000ee20000300a00 */
[----:B------:R-:W-:Y:S01]  /*f4a0*/  IMAD.MOV.U32 R14, RZ, RZ, R140 ;  /* 0x000000ffff0e7224 */ /* 0x000fe200078e008c */
[----:B------:R-:W-:Y:S02]  /*f4b0*/  MOV R13, R141 ;  /* 0x0000008d000d7202 */ /* 0x000fe40000000f00 */
[----:B------:R-:W3:Y:S01]  /*f4c0*/  LDL.LU.64 R146, [R1+0x4b0] ;  /* 0x0004b00001927983 */ /* 0x000ee20000300a00 */
        /* <DEDUP_REMOVED lines=250> */
[----:B------:R0:W5:Y:S01]  /*10470*/  LDL.LU R16, [R1+0x2c4] ;  /* 0x0002c40001107983 */ /* 0x0001620000300800 */
[----:B------:R-:W-:Y:S01]  /*10480*/  UMOV UR13, 0x40000040 ;  /* 0x40000040000d7882 */ /* 0x000fe20000000000 */
[----:B------:R-:W-:-:S02]  /*10490*/  UMOV UR15, 0x40000040 ;  /* 0x40000040000f7882 */ /* 0x000fc40000000000 */
[----:B------:R0:W5:Y:S04]  /*104a0*/  LDL.LU R2, [R1+0x2c0] ;  /* 0x0002c00001027983 */ /* 0x0001680000300800 */
[----:B------:R0:W5:Y:S01]  /*104b0*/  LDL.LU R0, [R1+0x2bc] ;  /* 0x0002bc0001007983 */ /* 0x0001620000300800 */
        /* <DEDUP_REMOVED lines=96> */
[----:B------:R-:W-:Y:S01]  /*10ac0*/  BPT.TRAP 0x1 ;  /* 0x000000040000795c */ /* 0x000fe20000300000 */
.L_x_23:
[----:B------:R-:W-:Y:S02]  /*10ad0*/  UISETP.GT.U32.AND UP0, UPT, UR38, 0x1, UPT ;  /* 0x000000012600788c */ /* 0x000fe4000bf04070 */
[----:B------:R-:W-:-:S04]  /*10ae0*/  ULEA UR8, UR7, UR8, 0x3 ;  /* 0x0000000807087291 */ /* 0x000fc8000f8e183f */
[----:B------:R-:W-:Y:S01]  /*10af0*/  UIADD3 UR8, UR8, 0x38, URZ ;  /* 0x0000003808087890 */ /* 0x000fe2000fffe03f */
[----:B------:R-:W-:-:S03]  /*10b00*/  PLOP3.LUT P1, PT, PT, PT, UP0, 0x80, 0x0 ;  /* 0x000000000000781c */ /* 0x000fc60003f2f008 */
[----:B------:R-:W-:-:S09]  /*10b10*/  UPRMT UR8, URZ, 0x654, UR8 ;  /* 0x000006543f087896 */ /* 0x000fd20008000008 */
[----:B------:R-:W-:Y:S01]  /*10b20*/  SYNCS.ARRIVE.TRANS64.RED.A1T0 RZ, [UR8], RZ ;  /* 0x000000ffffff79a7 */ /* 0x000fe20008100408 */
[----:B------:R-:W-:Y:S05]  /*10b30*/  @P1 BRA `(.L_x_24) ;  /* 0x0000000000041947 */ /* 0x000fea0003800000 */
[----:B------:R-:W-:Y:S01]  /*10b40*/  BPT.TRAP 0x1 ;  /* 0x000000040000795c */ /* 0x000fe20000300000 */
.L_x_24:
[----:B------:R-:W-:Y:S01]  /*10b50*/  UIADD3 UR6, UR6, 0x1, URZ ;  /* 0x0000000106067890 */ /* 0x000fe2000fffe03f */
[C---:B-----5:R-:W-:Y:S01]  /*10b60*/  ISETP.GT.AND P1, PT, R0.reuse, 0x1, PT ;  /* 0x000000010000780c */ /* 0x060fe20003f24270 */
[----:B------:R-:W-:Y:S01]  /*10b70*/  UIADD3 UR7, UR7, 0x1, URZ ;  /* 0x0000000107077890 */ /* 0x000fe2000fffe03f */
[----:B------:R-:W-:Y:S01]  /*10b80*/  IADD3 R0, R0, -0x1, RZ ;  /* 0xffffffff00007810 */ /* 0x000fe20007ffe0ff */
[----:B------:R-:W-:Y:S02]  /*10b90*/  UISETP.NE.AND UP0, UPT, UR6, 0x7, UPT ;  /* 0x000000070600788c */ /* 0x000fe4000bf05270 */
[----:B------:R-:W-:Y:S02]  /*10ba0*/  UISETP.NE.AND UP1, UPT, UR7, 0x7, UPT ;  /* 0x000000070700788c */ /* 0x000fe4000bf25270 */
[----:B------:R-:W-:Y:S02]  /*10bb0*/  USEL UR8, URZ, 0x1, UP0 ;  /* 0x000000013f087887 */ /* 0x000fe40008000000 */
[----:B------:R-:W-:-:S02]  /*10bc0*/  USEL UR6, UR6, URZ, UP0 ;  /* 0x0000003f06067287 */ /* 0x000fc40008000000 */
[----:B------:R-:W-:Y:S02]  /*10bd0*/  USEL UR7, UR7, URZ, UP1 ;  /* 0x0000003f07077287 */ /* 0x000fe40008800000 */
[----:B------:R-:W-:Y:S01]  /*10be0*/  ULOP3.LUT UR9, UR9, UR8, URZ, 0x3c, !UPT ;  /* 0x0000000809097292 */ /* 0x000fe2000f8e3c3f */
[----:B------:R-:W-:Y:S11]  /*10bf0*/  @P1 BRA `(.L_x_25) ;  /* 0xffffff7c00701947 */ /* 0x000ff6000383ffff */
.L_x_18:
[----:B-----5:R-:W0:Y:S02]  /*10c00*/  LDC R0, c[0x0][0x28c] ;  /* 0x0000a300ff007b82 */ /* 0x020e240000000800 */
[----:B0-----:R-:W-:-:S13]  /*10c10*/  ISETP.GE.AND P1, PT, R0, 0x1, PT ;  /* 0x000000010000780c */ /* 0x001fda0003f26270 */
[----:B------:R-:W-:Y:S05]  /*10c20*/  @!P1 BRA `(.L_x_26) ;  /* 0x0000000000549947 */ /* 0x000fea0003800000 */
[----:B------:R-:W-:Y:S05]  /*10c30*/  @!P0 BRA `(.L_x_27) ;  /* 0x0000000000048947 */ /* 0x000fea0003800000 */
[----:B------:R-:W-:Y:S01]  /*10c40*/  BPT.TRAP 0x1 ;  /* 0x000000040000795c */ /* 0x000fe20000300000 */
.L_x_27:
[----:B------:R-:W-:Y:S01]  /*10c50*/  UISETP.LT.AND UP0, UPT, UR43, 0x1, UPT ;  /* 0x000000012b00788c */ /* 0x000fe2000bf01270 */
[----:B------:R-:W0:Y:S03]  /*10c60*/  S2UR UR7, SR_CgaCtaId ;  /* 0x00000000000779c3 */ /* 0x000e260000008800 */
[----:B------:R-:W-:Y:S02]  /*10c70*/  USEL UR6, UR43, 0x1, UP0 ;  /* 0x000000012b067887 */ /* 0x000fe40008000000 */
[----:B------:R-:W-:Y:S02]  /*10c80*/  UISETP.GT.U32.AND UP0, UPT, UR38, 0x1, UPT ;  /* 0x000000012600788c */ /* 0x000fe4000bf04070 */
[----:B------:R-:W-:-:S04]  /*10c90*/  UIADD3 UR6, UR37, UR43, -UR6 ;  /* 0x0000002b25067290 */ /* 0x000fc8000fffe806 */
[----:B------:R-:W-:Y:S01]  /*10ca0*/  UIMAD.WIDE.U32 UR4, UR6, 0x24924925, URZ ;  /* 0x24924925060478a5 */ /* 0x000fe2000f8e003f */
[----:B------:R-:W-:-:S03]  /*10cb0*/  PLOP3.LUT P0, PT, PT, PT, UP0, 0x80, 0x0 ;  /* 0x000000000000781c */ /* 0x000fc60003f0f008 */
[----:B------:R-:W-:-:S04]  /*10cc0*/  UIADD3 UR4, UR6, -UR5, URZ ;  /* 0x8000000506047290 */ /* 0x000fc8000fffe03f */
[----:B------:R-:W-:-:S03]  /*10cd0*/  ULEA.HI UR4, UR4, UR5, URZ, 0x1f ;  /* 0x0000000504047291 */ /* 0x000fc6000f8ff83f */
[----:B------:R-:W-:Y:S01]  /*10ce0*/  UMOV UR5, 0x400 ;  /* 0x0000040000057882 */ /* 0x000fe20000000000 */
[----:B------:R-:W-:Y:S02]  /*10cf0*/  USHF.R.U32.HI UR4, URZ, 0x2, UR4 ;  /* 0x000000023f047899 */ /* 0x000fe40008011604 */
[----:B0-----:R-:W-:Y:S02]  /*10d00*/  ULEA UR5, UR7, UR5, 0x18 ;  /* 0x0000000507057291 */ /* 0x001fe4000f8ec03f */
[----:B------:R-:W-:-:S04]  /*10d10*/  UIMAD UR4, UR4, -0x7, UR6 ;  /* 0xfffffff9040478a4 */ /* 0x000fc8000f8e0206 */
[----:B------:R-:W-:-:S04]  /*10d20*/  ULEA UR4, UR4, UR5, 0x3 ;  /* 0x0000000504047291 */ /* 0x000fc8000f8e183f */
[----:B------:R-:W-:-:S04]  /*10d30*/  UIADD3 UR4, UR4, 0x38, URZ ;  /* 0x0000003804047890 */ /* 0x000fc8000fffe03f */
[----:B------:R-:W-:-:S09]  /*10d40*/  UPRMT UR4, URZ, 0x654, UR4 ;  /* 0x000006543f047896 */ /* 0x000fd20008000004 */
[----:B------:R-:W-:Y:S01]  /*10d50*/  SYNCS.ARRIVE.TRANS64.RED.A1T0 RZ, [UR4], RZ ;  /* 0x000000ffffff79a7 */ /* 0x000fe20008100404 */
[----:B------:R-:W-:Y:S05]  /*10d60*/  @P0 BRA `(.L_x_26) ;  /* 0x0000000000040947 */ /* 0x000fea0003800000 */
[----:B------:R-:W-:Y:S01]  /*10d70*/  BPT.TRAP 0x1 ;  /* 0x000000040000795c */ /* 0x000fe20000300000 */
.L_x_26:
[----:B------:R-:W0:Y:S01]  /*10d80*/  S2R R8, SR_TID.X ;  /* 0x0000000000087919 */ /* 0x000e220000002100 */
[----:B------:R-:W-:Y:S01]  /*10d90*/  LOP3.LUT R4, R160, 0x1, RZ, 0xc0, !PT ;  /* 0x00000001a0047812 */ /* 0x000fe200078ec0ff */
[----:B------:R-:W-:Y:S01]  /*10da0*/  IMAD.MOV.U32 R19, RZ, RZ, 0x6540 ;  /* 0x00006540ff137424 */ /* 0x000fe200078e00ff */
[----:B------:R-:W-:Y:S01]  /*10db0*/  USHF.R.S32.HI UR10, URZ, 0x1f, UR42 ;  /* 0x0000001f3f0a7899 */ /* 0x000fe2000801142a */
[----:B------:R-:W-:Y:S02]  /*10dc0*/  ULDC.64 UR8, c[0x0][0x5d0] ;  /* 0x0001740000087ab9 */ /* 0x000fe40000000a00 */
[----:B------:R-:W-:Y:S01]  /*10dd0*/  IMAD.SHL.U32 R3, R4, 0x40, RZ ;  /* 0x0000004004037824 */ /* 0x000fe200078e00ff */
[----:B------:R-:W-:Y:S02]  /*10de0*/  UIMAD UR4, UR10, UR8, URZ ;  /* 0x000000080a0472a4 */ /* 0x000fe4000f8e023f */
[----:B------:R-:W-:Y:S01]  /*10df0*/  MOV R6, UR8 ;  /* 0x0000000800067c02 */ /* 0x000fe20008000f00 */
[----:B------:R-:W-:Y:S01]  /*10e00*/  UIMAD.WIDE UR6, UR40, 0x100, URZ ;  /* 0x00000100280678a5 */ /* 0x000fe2000f8e023f */
[----:B------:R-:W-:Y:S01]  /*10e10*/  ULDC UR8, c[0x0][0x288] ;  /* 0x0000a20000087ab9 */ /* 0x000fe20000000800 */
[----:B------:R-:W-:-:S02]  /*10e20*/  UIMAD UR4, UR42, UR9, UR4 ;  /* 0x000000092a0472a4 */ /* 0x000fc4000f8e0204 */
[----:B------:R-:W-:Y:S01]  /*10e30*/  USHF.L.U32 UR40, UR40, 0x8, URZ ;  /* 0x0000000828287899 */ /* 0x000fe2000800063f */
[----:B------:R-:W-:Y:S01]  /*10e40*/  ULDC UR9, c[0x0][0x284] ;  /* 0x0000a10000097ab9 */ /* 0x000fe20000000800 */
[----:B------:R-:W-:Y:S01]  /*10e50*/  UIADD3 UR37, UR43, UR37, URZ ;  /* 0x000000252b257290 */ /* 0x000fe2000fffe03f */
[----:B------:R-:W-:Y:S01]  /*10e60*/  MOV R17, UR9 ;  /* 0x0000000900117c02 */ /* 0x000fe20008000f00 */
[----:B------:R-:W-:Y:S02]  /*10e70*/  UISETP.GE.U32.AND UP1, UPT, UR43, 0x7, UPT ;  /* 0x000000072b00788c */ /* 0x000fe4000bf26070 */
[----:B------:R-:W-:-:S04]  /*10e80*/  UISETP.GT.U32.AND UP0, UPT, UR37, 0x6, UPT ;  /* 0x000000062500788c */ /* 0x000fc8000bf04070 */
[----:B------:R-:W-:Y:S01]  /*10e90*/  UISETP.LT.U32.AND UP0, UPT, UR43, 0x7, UP0 ;  /* 0x000000072b00788c */ /* 0x000fe20008701070 */
[----:B0-----:R-:W-:Y:S02]  /*10ea0*/  SHF.L.U32 R18, R8, 0x1, RZ ;  /* 0x0000000108127819 */ /* 0x001fe400000006ff */
[----:B------:R-:W-:Y:S02]  /*10eb0*/  SHF.R.U32.HI R0, RZ, 0x2, R8 ;  /* 0x00000002ff007819 */ /* 0x000fe40000011608 */
[----:B------:R-:W-:Y:S02]  /*10ec0*/  LOP3.LUT R18, R18, 0x6, RZ, 0xc0, !PT ;  /* 0x0000000612127812 */ /* 0x000fe400078ec0ff */
[----:B------:R-:W-:Y:S02]  /*10ed0*/  LOP3.LUT R5, R8, 0x60, RZ, 0xc0, !PT ;  /* 0x0000006008057812 */ /* 0x000fe400078ec0ff */
[----:B------:R-:W-:Y:S02]  /*10ee0*/  LOP3.LUT R0, R0, 0x7, RZ, 0xc0, !PT ;  /* 0x0000000700007812 */ /* 0x000fe400078ec0ff */
[----:B------:R-:W-:Y:S01]  /*10ef0*/  PRMT R18, R18, R19, UR41 ;  /* 0x0000002912127e16 */ /* 0x000fe20008000013 */
[----:B------:R-:W-:Y:S01]  /*10f00*/  USHF.L.U32 UR41, UR41, 0x8, URZ ;  /* 0x0000000829297899 */ /* 0x000fe2000800063f */
[----:B------:R-:W-:-:S02]  /*10f10*/  SHF.R.U32.HI R5, RZ, 0x1, R5 ;  /* 0x00000001ff057819 */ /* 0x000fc40000011605 */
[----:B------:R-:W-:Y:S01]  /*10f20*/  LOP3.LUT R3, R3, 0x40, R0, 0xe2, !PT ;  /* 0x0000004003037812 */ /* 0x000fe200078ee200 */
[----:B------:R-:W-:Y:S01]  /*10f30*/  UISETP.GE.AND UP2, UPT, UR41, UR8, UPT ;  /* 0x000000082900728c */ /* 0x000fe2000bf46270 */
[----:B------:R-:W-:Y:S02]  /*10f40*/  SHF.R.S32.HI R19, RZ, 0x1f, R18 ;  /* 0x0000001fff137819 */ /* 0x000fe40000011412 */
[----:B------:R-:W-:Y:S01]  /*10f50*/  IADD3 R0, RZ, -R5, -R0 ;  /* 0x80000005ff007210 */ /* 0x000fe20007ffe800 */
[----:B------:R-:W-:Y:S01]  /*10f60*/  UISETP.GE.OR UP2, UPT, UR40, UR9, UP2 ;  /* 0x000000092800728c */ /* 0x000fe20009746670 */
[----:B------:R-:W-:Y:S01]  /*10f70*/  LOP3.LUT R3, R3, UR6, R5, 0xfe, !PT ;  /* 0x0000000603037c12 */ /* 0x000fe2000f8efe05 */
[----:B------:R-:W-:-:S04]  /*10f80*/  IMAD.WIDE.U32 R6, R6, UR42, R18 ;  /* 0x0000002a06067c25 */ /* 0x000fc8000f8e0012 */
[----:B------:R-:W-:Y:S01]  /*10f90*/  IMAD R0, R4, -0x40, R0 ;  /* 0xffffffc004007824 */ /* 0x000fe200078e0200 */
[----:B------:R-:W-:Y:S01]  /*10fa0*/  PLOP3.LUT P0, PT, PT, PT, UP2, 0x80, 0x0 ;  /* 0x000000000000781c */ /* 0x000fe20003f0f028 */
[----:B------:R-:W-:Y:S01]  /*10fb0*/  VIADD R7, R7, UR4 ;  /* 0x0000000407077c36 */ /* 0x000fe20008000000 */
[----:B------:R-:W-:Y:S01]  /*10fc0*/  UIMAD.WIDE.U32 UR4, UR37, 0x24924925, URZ ;  /* 0x24924925250478a5 */ /* 0x000fe2000f8e003f */
[----:B------:R-:W-:Y:S01]  /*10fd0*/  IMAD.MOV.U32 R4, RZ, RZ, -0x2 ;  /* 0xfffffffeff047424 */ /* 0x000fe200078e00ff */
[----:B------:R-:W-:Y:S01]  /*10fe0*/  IADD3 R17, R17, -UR40, R0 ;  /* 0x8000002811117c10 */ /* 0x000fe2000fffe000 */
[----:B------:R-:W-:Y:S01]  /*10ff0*/  UMOV UR40, 0xffffffff ;  /* 0xffffffff00287882 */ /* 0x000fe20000000000 */
[----:B------:R-:W-:Y:S01]  /*11000*/  LOP3.LUT R0, R8, 0x3, RZ, 0xc0, !PT ;  /* 0x0000000308007812 */ /* 0x000fe200078ec0ff */
[----:B------:R-:W-:-:S04]  /*11010*/  UIADD3 UR4, UR37, -UR5, URZ ;  /* 0x8000000525047290 */ /* 0x000fc8000fffe03f */
[----:B------:R-:W-:Y:S01]  /*11020*/  IMAD R0, R0, R4, UR8 ;  /* 0x0000000800007e24 */ /* 0x000fe2000f8e0204 */
[----:B------:R-:W-:Y:S02]  /*11030*/  USEL UR8, URZ, 0x1, !UP0 ;  /* 0x000000013f087887 */ /* 0x000fe4000c000000 */
[----:B------:R-:W-:Y:S02]  /*11040*/  ULEA.HI UR4, UR4, UR5, URZ, 0x1f ;  /* 0x0000000504047291 */ /* 0x000fe4000f8ff83f */
[----:B------:R-:W-:Y:S01]  /*11050*/  ULOP3.LUT UR36, UR36, UR8, URZ, 0x3c, !UPT ;  /* 0x0000000824247292 */ /* 0x000fe2000f8e3c3f */
[----:B------:R-:W-:Y:S01]  /*11060*/  IADD3 R0, R0, -UR41, RZ ;  /* 0x8000002900007c10 */ /* 0x000fe2000fffe0ff */
[----:B------:R-:W-:-:S04]  /*11070*/  USHF.R.U32.HI UR4, URZ, 0x2, UR4 ;  /* 0x000000023f047899 */ /* 0x000fc80008011604 */
[----:B------:R-:W-:Y:S02]  /*11080*/  @UP1 ULOP3.LUT UR36, UR36, 0x1, UR4, 0x78, !UPT ;  /* 0x0000000124241892 */ /* 0x000fe4000f8e7804 */
[----:B------:R-:W-:Y:S01]  /*11090*/  UIMAD UR37, UR4, -0x7, UR37 ;  /* 0xfffffff9042578a4 */ /* 0x000fe2000f8e0225 */
[----:B------:R-:W-:Y:S11]  /*110a0*/  @P0 BRA `(.L_x_28) ;  /* 0x0000010400d80947 */ /* 0x000ff60003800000 */
[----:B------:R-:W-:Y:S01]  /*110b0*/  FSETP.NEU.AND P0, PT, R16, RZ, PT ;  /* 0x000000ff1000720b */ /* 0x000fe20003f0d000 */
[----:B------:R-:W-:Y:S01]  /*110c0*/  ULDC.64 UR8, c[0x0][0x5c8] ;  /* 0x0001720000087ab9 */ /* 0x000fe20000000a00 */
[----:B------:R-:W-:Y:S01]  /*110d0*/  ISETP.GT.AND P3, PT, R17, RZ, PT ;  /* 0x000000ff1100720c */ /* 0x000fe20003f64270 */
[----:B------:R-:W-:Y:S01]  /*110e0*/  UIMAD UR4, UR7, UR8, URZ ;  /* 0x00000008070472a4 */ /* 0x000fe2000f8e023f */
[----:B------:R-:W-:Y:S01]  /*110f0*/  IMAD.U32 R10, RZ, RZ, UR9 ;  /* 0x00000009ff0a7e24 */ /* 0x000fe2000f8e00ff */
[----:B------:R-:W-:Y:S01]  /*11100*/  BSSY B0, `(.L_x_28) ;  /* 0x0001070000007945 */ /* 0x000fe20003800000 */
[----:B------:R-:W-:Y:S01]  /*11110*/  IMAD.WIDE.U32 R6, R3, UR8, R6 ;  /* 0x0000000803067c25 */ /* 0x000fe2000f8e0006 */
[----:B------:R-:W-:-:S03]  /*11120*/  ISETP.GT.AND P1, PT, R0, RZ, P3 ;  /* 0x000000ff0000720c */ /* 0x000fc60001f24270 */
[----:B------:R-:W-:-:S05]  /*11130*/  IMAD R10, R3, R10, UR4 ;  /* 0x00000004030a7e24 */ /* 0x000fca000f8e020a */
[----:B------:R-:W-:Y:S01]  /*11140*/  IADD3 R10, R7, R10, RZ ;  /* 0x0000000a070a7210 */ /* 0x000fe20007ffe0ff */
[----:B------:R-:W-:Y:S06]  /*11150*/  @!P0 BRA `(.L_x_29) ;  /* 0x000000b800108947 */ /* 0x000fec0003800000 */
[----:B------:R-:W0:Y:S01]  /*11160*/  LDC.64 R22, c[0x0][0x5b8] ;  /* 0x00016e00ff167b82 */ /* 0x000e220000000a00 */
[----:B------:R-:W2:Y:S01]  /*11170*/  LDL.LU R11, [R1] ;  /* 0x00000000010b7983 */ /* 0x000ea20000300800 */
[----:B------:R-:W-:-:S06]  /*11180*/  ULDC.64 UR4, c[0x0][0x5c0] ;  /* 0x0001700000047ab9 */ /* 0x000fcc0000000a00 */
[----:B------:R-:W1:Y:S08]  /*11190*/  LDC.64 R14, c[0x0][0x5b0] ;  /* 0x00016c00ff0e7b82 */ /* 0x000e700000000a00 */
[----:B------:R-:W3:Y:S01]  /*111a0*/  LDC.64 R12, c[0x0][0x5a8] ;  /* 0x00016a00ff0c7b82 */ /* 0x000ee20000000a00 */
[C---:B0-----:R-:W-:Y:S02]  /*111b0*/  IMAD R157, R22.reuse, UR10, RZ ;  /* 0x0000000a169d7c24 */ /* 0x041fe4000f8e02ff */
[----:B------:R-:W-:-:S04]  /*111c0*/  IMAD.WIDE.U32 R152, R22, UR42, R18 ;  /* 0x0000002a16987c25 */ /* 0x000fc8000f8e0012 */
[----:B------:R-:W-:Y:S01]  /*111d0*/  IMAD R157, R23, UR42, R157 ;  /* 0x0000002a179d7c24 */ /* 0x000fe2000f8e029d */
[----:B------:R-:W-:Y:S01]  /*111e0*/  MOV R20, R152 ;  /* 0x0000009800147202 */ /* 0x000fe20000000f00 */
[----:B-1----:R-:W-:Y:S02]  /*111f0*/  IMAD R156, R14, UR7, RZ ;  /* 0x000000070e9c7c24 */ /* 0x002fe4000f8e02ff */
[----:B------:R-:W-:Y:S02]  /*11200*/  IMAD.IADD R21, R153, 0x1, R157 ;  /* 0x0000000199157824 */ /* 0x000fe400078e029d */
[C---:B------:R-:W-:Y:S02]  /*11210*/  IMAD R156, R3.reuse, R15, R156 ;  /* 0x0000000f039c7224 */ /* 0x040fe400078e029c */
[----:B------:R-:W-:-:S04]  /*11220*/  IMAD.WIDE.U32 R4, R3, R14, R20 ;  /* 0x0000000e03047225 */ /* 0x000fc800078e0014 */
[----:B------:R-:W-:Y:S01]  /*11230*/  IMAD.IADD R5, R5, 0x1, R156 ;  /* 0x0000000105057824 */ /* 0x000fe200078e029c */
[----:B---3--:R-:W-:-:S04]  /*11240*/  LEA R8, P0, R4, R12, 0x1 ;  /* 0x0000000c04087211 */ /* 0x008fc800078008ff */
[----:B------:R-:W-:-:S05]  /*11250*/  LEA.HI.X R9, R4, R13, R5, 0x1, P0 ;  /* 0x0000000d04097211 */ /* 0x000fca00000f0c05 */
[----:B------:R-:W3:Y:S01]  /*11260*/  @P1 LDG.E.LTC128B.U16 R23, desc[UR44][R8.64] ;  /* 0x0000002c08171981 */ /* 0x000ee2000c1e1520 */
[----:B------:R-:W-:Y:S01]  /*11270*/  BSSY B1, `(.L_x_30) ;  /* 0x0000011000017945 */ /* 0x000fe20003800000 */
[----:B---3--:R-:W-:-:S05]  /*11280*/  HADD2.F32 R4, -RZ, R23.H0_H0 ;  /* 0x20000017ff047230 */ /* 0x008fca0000004100 */
[----:B------:R-:W-:-:S04]  /*11290*/  FMUL R4, R4, R16 ;  /* 0x0000001004047220 */ /* 0x000fc80000400000 */
[----:B--2---:R-:W-:Y:S01]  /*112a0*/  FFMA R7, R11, R2, R4 ;  /* 0x000000020b077223 */ /* 0x004fe20000000004 */
[----:B------:R-:W-:-:S04]  /*112b0*/  LEA R4, P0, R6, UR4, 0x1 ;  /* 0x0000000406047c11 */ /* 0x000fc8000f8008ff */
[----:B------:R-:W-:Y:S02]  /*112c0*/  LEA.HI.X R5, R6, UR5, R10, 0x1, P0 ;  /* 0x0000000506057c11 */ /* 0x000fe400080f0c0a */
[----:B------:R-:W-:-:S05]  /*112d0*/  F2FP.F16.F32.PACK_AB R6, RZ, R7 ;  /* 0x00000007ff06723e */ /* 0x000fca00000000ff */
[----:B------:R0:W-:Y:S02]  /*112e0*/  @P1 STG.E.U16 desc[UR44][R4.64], R6 ;  /* 0x0000000604001986 */ /* 0x0001e4000c10152c */
[----:B0-----:R-:W-:-:S05]  /*112f0*/  IMAD.WIDE.U32 R6, R3, R14, R18 ;  /* 0x0000000e03067225 */ /* 0x001fca00078e0012 */
[----:B------:R-:W-:-:S03]  /*11300*/  IADD3 R7, R156, R7, RZ ;  /* 0x000000079c077210 */ /* 0x000fc60007ffe0ff */
[----:B------:R-:W-:-:S04]  /*11310*/  IMAD.WIDE.U32 R6, R22, UR42, R6 ;  /* 0x0000002a16067c25 */ /* 0x000fc8000f8e0006 */
[----:B------:R-:W-:Y:S01]  /*11320*/  IMAD.IADD R7, R157, 0x1, R7 ;  /* 0x000000019d077824 */ /* 0x000fe200078e0207 */
[----:B------:R-:W-:-:S04]  /*11330*/  LEA R10, P0, R6, R12, 0x1 ;  /* 0x0000000c060a7211 */ /* 0x000fc800078008ff */
[----:B------:R-:W-:Y:S02]  /*11340*/  LEA.HI.X R11, R6, R13, R7, 0x1, P0 ;  /* 0x0000000d060b7211 */ /* 0x000fe400000f0c07 */
[----:B------:R-:W-:-:S13]  /*11350*/  ISETP.GT.AND P0, PT, R0, 0x1, P3 ;  /* 0x000000010000780c */ /* 0x000fda0001f04270 */
[----:B------:R-:W-:Y:S05]  /*11360*/  @!P0 BRA `(.L_x_31) ;  /* 0x0000000000048947 */ /* 0x000fea0003800000 */
[----:B------:R0:W5:Y:S02]  /*11370*/  LDG.E.LTC128B.U16 R23, desc[UR44][R10.64+0x2] ;  /* 0x0000022c0a177981 */ /* 0x000164000c1e1520 */
.L_x_31:
[----:B------:R-:W-:Y:S05]  /*11380*/  BSYNC B1 ;  /* 0x0000000000017941 */ /* 0x000fea0003800000 */
.L_x_30:
[----:B------:R-:W2:Y:S01]  /*11390*/  LDL.LU R7, [R1+0x4] ;  /* 0x0000040001077983 */ /* 0x000ea20000300800 */
[----:B-----5:R-:W-:Y:S01]  /*113a0*/  HADD2.F32 R6, -RZ, R23.H0_H0 ;  /* 0x20000017ff067230 */ /* 0x020fe20000004100 */
[C---:B------:R-:W-:Y:S02]  /*113b0*/  SHF.L.U64.HI R155, R14.reuse, 0x3, R15 ;  /* 0x000000030e9b7819 */ /* 0x040fe4000001020f */
[----:B------:R-:W-:Y:S01]  /*113c0*/  SHF.L.U32 R154, R14, 0x3, RZ ;  /* 0x000000030e9a7819 */ /* 0x000fe200000006ff */
[----:B------:R-:W3:Y:S01]  /*113d0*/  LDL.LU R158, [R1+0x8] ;  /* 0x00000800019e7983 */ /* 0x000ee20000300800 */
[----:B------:R-:W-:-:S04]  /*113e0*/  FMUL R6, R6, R16 ;  /* 0x0000001006067220 */ /* 0x000fc80000400000 */
[----:B--2---:R-:W-:-:S05]  /*113f0*/  FFMA R6, R7, R2, R6 ;  /* 0x0000000207067223 */ /* 0x004fca0000000006 */
[----:B------:R-:W-:-:S05]  /*11400*/  F2FP.F16.F32.PACK_AB R6, RZ, R6 ;  /* 0x00000006ff06723e */ /* 0x000fca00000000ff */
[----:B------:R1:W-:Y:S01]  /*11410*/  @P0 STG.E.U16 desc[UR44][R4.64+0x2], R6 ;  /* 0x0000020604000986 */ /* 0x0003e2000c10152c */
[----:B------:R-:W-:-:S04]  /*11420*/  ISETP.GT.AND P0, PT, R17, 0x8, PT ;  /* 0x000000081100780c */ /* 0x000fc80003f04270 */
[----:B------:R-:W-:Y:S01]  /*11430*/  ISETP.GT.AND P1, PT, R0, RZ, P0 ;  /* 0x000000ff0000720c */ /* 0x000fe20000724270 */
[----:B-1----:R-:W-:-:S04]  /*11440*/  IMAD.WIDE.U32 R6, R3, R14, R154 ;  /* 0x0000000e03067225 */ /* 0x002fc800078e009a */
[----:B------:R-:W-:Y:S01]  /*11450*/  IMAD.IADD R156, R156, 0x1, R7 ;  /* 0x000000019c9c7824 */ /* 0x000fe200078e0207 */
[----:B------:R-:W-:-:S04]  /*11460*/  IADD3 R7, P2, R152, R6, RZ ;  /* 0x0000000698077210 */ /* 0x000fc80007f5e0ff */
[----:B------:R-:W-:Y:S02]  /*11470*/  IADD3.X R9, R156, R21, RZ, P2, !PT ;  /* 0x000000159c097210 */ /* 0x000fe400017fe4ff */
[----:B------:R-:W-:-:S04]  /*11480*/  LEA R8, P2, R7, R12, 0x1 ;  /* 0x0000000c07087211 */ /* 0x000fc800078408ff */
[----:B------:R-:W-:-:S05]  /*11490*/  LEA.HI.X R9, R7, R13, R9, 0x1, P2 ;  /* 0x0000000d07097211 */ /* 0x000fca00010f0c09 */
[----:B------:R1:W2:Y:S01]  /*114a0*/  @P1 LDG.E.LTC128B.U16 R23, desc[UR44][R8.64] ;  /* 0x0000002c08171981 */ /* 0x0002a2000c1e1520 */
[----:B------:R-:W-:Y:S01]  /*114b0*/  IADD3 R6, P2, R18, R6, RZ ;  /* 0x0000000612067210 */ /* 0x000fe20007f5e0ff */
[----:B------:R-:W-:Y:S01]  /*114c0*/  BSSY B1, `(.L_x_32) ;  /* 0x0000016000017945 */ /* 0x000fe20003800000 */
[----:B------:R-:W-:-:S03]  /*114d0*/  ISETP.GT.AND P4, PT, R0, 0x1, P0 ;  /* 0x000000010000780c */ /* 0x000fc60000784270 */
[----:B------:R-:W-:Y:S02]  /*114e0*/  IMAD.X R7, R19, 0x1, R156, P2 ;  /* 0x0000000113077824 */ /* 0x000fe400010e069c */
[----:B------:R-:W-:Y:S02]  /*114f0*/  IMAD.U32 R156, RZ, RZ, UR9 ;  /* 0x00000009ff9c7e24 */ /* 0x000fe4000f8e00ff */
[----:B------:R-:W-:-:S05]  /*11500*/  IMAD.WIDE.U32 R6, R22, UR42, R6 ;  /* 0x0000002a16067c25 */ /* 0x000fca000f8e0006 */
[----:B------:R-:W-:Y:S02]  /*11510*/  IADD3 R7, R157, R7, RZ ;  /* 0x000000079d077210 */ /* 0x000fe40007ffe0ff */
[----:B-1----:R-:W-:-:S04]  /*11520*/  LEA R8, P2, R6, R12, 0x1 ;  /* 0x0000000c06087211 */ /* 0x002fc800078408ff */
[----:B------:R-:W-:Y:S01]  /*11530*/  LEA.HI.X R9, R6, R13, R7, 0x1, P2 ;  /* 0x0000000d06097211 */ /* 0x000fe200010f0c07 */
[----:B--2---:R-:W-:-:S05]  /*11540*/  HADD2.F32 R6, -RZ, R23.H0_H0 ;  /* 0x20000017ff067230 */ /* 0x004fca0000004100 */
[----:B------:R-:W-:-:S04]  /*11550*/  FMUL R6, R6, R16 ;  /* 0x0000001006067220 */ /* 0x000fc80000400000 */
[----:B---3--:R-:W-:Y:S01]  /*11560*/  FFMA R7, R158, R2, R6 ;  /* 0x000000029e077223 */ /* 0x008fe20000000006 */
[----:B------:R-:W-:Y:S01]  /*11570*/  IMAD.U32 R158, RZ, RZ, UR8 ;  /* 0x00000008ff9e7e24 */ /* 0x000fe2000f8e00ff */
[----:B------:R-:W-:-:S03]  /*11580*/  MOV R6, UR8 ;  /* 0x0000000800067c02 */ /* 0x000fc60008000f00 */
[----:B------:R-:W-:Y:S02]  /*11590*/  F2FP.F16.F32.PACK_AB R7, RZ, R7 ;  /* 0x00000007ff07723e */ /* 0x000fe400000000ff */
[----:B------:R-:W-:Y:S02]  /*115a0*/  SHF.L.U32 R158, R158, 0x4, RZ ;  /* 0x000000049e9e7819 */ /* 0x000fe400000006ff */
[----:B------:R-:W-:Y:S02]  /*115b0*/  SHF.L.U64.HI R156, R6, 0x4, R156 ;  /* 0x00000004069c7819 */ /* 0x000fe4000001029c */
[----:B------:R-:W-:Y:S02]  /*115c0*/  IADD3 R6, P2, R158, R4, RZ ;  /* 0x000000049e067210 */ /* 0x000fe40007f5e0ff */
[----:B------:R-:W-:-:S03]  /*115d0*/  PRMT R159, R7, 0x7610, R159 ;  /* 0x00007610079f7816 */ /* 0x000fc6000000009f */
[----:B------:R-:W-:-:S05]  /*115e0*/  IMAD.X R7, R156, 0x1, R5, P2 ;  /* 0x000000019c077824 */ /* 0x000fca00010e0605 */
[----:B------:R1:W-:Y:S01]  /*115f0*/  @P1 STG.E.U16 desc[UR44][R6.64], R159 ;  /* 0x0000009f06001986 */ /* 0x0003e2000c10152c */
[----:B------:R-:W-:Y:S05]  /*11600*/  @!P4 BRA `(.L_x_33) ;  /* 0x000000000004c947 */ /* 0x000fea0003800000 */
[----:B------:R2:W5:Y:S02]  /*11610*/  LDG.E.LTC128B.U16 R23, desc[UR44][R8.64+0x2] ;  /* 0x0000022c08177981 */ /* 0x000564000c1e1520 */
.L_x_33:
[----:B------:R-:W-:Y:S05]  /*11620*/  BSYNC B1 ;  /* 0x0000000000017941 */ /* 0x000fea0003800000 */
.L_x_32:
[----:B------:R-:W3:Y:S01]  /*11630*/  LDL.LU R161, [R1+0xc] ;  /* 0x00000c0001a17983 */ /* 0x000ee20000300800 */
[----:B-1---5:R-:W-:Y:S01]  /*11640*/  HADD2.F32 R159, -RZ, R23.H0_H0 ;  /* 0x20000017ff9f7230 */ /* 0x022fe20000004100 */
[----:B------:R-:W-:Y:S01]  /*11650*/  ISETP.GT.AND P1, PT, R0, 0x8, P3 ;  /* 0x000000080000780c */ /* 0x000fe20001f24270 */
[----:B------:R-:W-:Y:S03]  /*11660*/  BSSY B1, `(.L_x_34) ;  /* 0x0000007000017945 */ /* 0x000fe60003800000 */
[----:B------:R-:W-:-:S04]  /*11670*/  FMUL R159, R159, R16 ;  /* 0x000000109f9f7220 */ /* 0x000fc80000400000 */
[----:B---3--:R-:W-:-:S05]  /*11680*/  FFMA R159, R161, R2, R159 ;  /* 0x00000002a19f7223 */ /* 0x008fca000000009f */
[----:B------:R-:W-:-:S05]  /*11690*/  F2FP.F16.F32.PACK_AB R159, RZ, R159 ;  /* 0x0000009fff9f723e */ /* 0x000fca00000000ff */
[----:B------:R1:W-:Y:S01]  /*116a0*/  @P4 STG.E.U16 desc[UR44][R6.64+0x2], R159 ;  /* 0x0000029f06004986 */ /* 0x0003e2000c10152c */
[----:B------:R-:W-:Y:S05]  /*116b0*/  @!P1 BRA `(.L_x_35) ;  /* 0x0000000000049947 */ /* 0x000fea0003800000 */
[----:B------:R3:W5:Y:S02]  /*116c0*/  LDG.E.LTC128B.U16 R23, desc[UR44][R10.64+0x10] ;  /* 0x0000102c0a177981 */ /* 0x000764000c1e1520 */
.L_x_35:
[----:B------:R-:W-:Y:S05]  /*116d0*/  BSYNC B1 ;  /* 0x0000000000017941 */ /* 0x000fea0003800000 */
.L_x_34:
[----:B------:R-:W4:Y:S01]  /*116e0*/  LDL.LU R161, [R1+0x10] ;  /* 0x0000100001a17983 */ /* 0x000f220000300800 */
[----:B-1---5:R-:W-:Y:S01]  /*116f0*/  HADD2.F32 R159, -RZ, R23.H0_H0 ;  /* 0x20000017ff9f7230 */ /* 0x022fe20000004100 */
[----:B------:R-:W-:Y:S01]  /*11700*/  ISETP.GT.AND P2, PT, R0, 0x9, P3 ;  /* 0x000000090000780c */ /* 0x000fe20001f44270 */
[----:B------:R-:W-:Y:S03]  /*11710*/  BSSY B1, `(.L_x_36) ;  /* 0x0000007000017945 */ /* 0x000fe60003800000 */
[----:B------:R-:W-:-:S04]  /*11720*/  FMUL R159, R159, R16 ;  /* 0x000000109f9f7220 */ /* 0x000fc80000400000 */
[----:B----4-:R-:W-:-:S05]  /*11730*/  FFMA R159, R161, R2, R159 ;  /* 0x00000002a19f7223 */ /* 0x010fca000000009f */
[----:B------:R-:W-:-:S05]  /*11740*/  F2FP.F16.F32.PACK_AB R159, RZ, R159 ;  /* 0x0000009fff9f723e */ /* 0x000fca00000000ff */
[----:B------:R1:W-:Y:S01]  /*11750*/  @P1 STG.E.U16 desc[UR44][R4.64+0x10], R159 ;  /* 0x0000109f04001986 */ /* 0x0003e2000c10152c */
[----:B------:R-:W-:Y:S05]  /*11760*/  @!P2 BRA `(.L_x_37) ;  /* 0x000000000004a947 */ /* 0x000fea0003800000 */
[----:B------:R4:W5:Y:S02]  /*11770*/  LDG.E.LTC128B.U16 R23, desc[UR44][R10.64+0x12] ;  /* 0x0000122c0a177981 */ /* 0x000964000c1e1520 */
.L_x_37:
[----:B------:R-:W-:Y:S05]  /*11780*/  BSYNC B1 ;  /* 0x0000000000017941 */ /* 0x000fea0003800000 */
.L_x_36:
[----:B------:R-:W2:Y:S01]  /*11790*/  LDL.LU R161, [R1+0x14] ;  /* 0x0000140001a17983 */ /* 0x000ea20000300800 */
[----:B-1---5:R-:W-:Y:S01]  /*117a0*/  HADD2.F32 R159, -RZ, R23.H0_H0 ;  /* 0x20000017ff9f7230 */ /* 0x022fe20000004100 */
[----:B------:R-:W-:Y:S01]  /*117b0*/  ISETP.GT.AND P1, PT, R0, 0x8, P0 ;  /* 0x000000080000780c */ /* 0x000fe20000724270 */
[----:B------:R-:W-:Y:S03]  /*117c0*/  BSSY B1, `(.L_x_38) ;  /* 0x0000007000017945 */ /* 0x000fe60003800000 */
[----:B------:R-:W-:-:S04]  /*117d0*/  FMUL R159, R159, R16 ;  /* 0x000000109f9f7220 */ /* 0x000fc80000400000 */
[----:B--2---:R-:W-:-:S05]  /*117e0*/  FFMA R159, R161, R2, R159 ;  /* 0x00000002a19f7223 */ /* 0x004fca000000009f */
[----:B------:R-:W-:-:S05]  /*117f0*/  F2FP.F16.F32.PACK_AB R159, RZ, R159 ;  /* 0x0000009fff9f723e */ /* 0x000fca00000000ff */
[----:B------:R1:W-:Y:S01]  /*11800*/  @P2 STG.E.U16 desc[UR44][R4.64+0x12], R159 ;  /* 0x0000129f04002986 */ /* 0x0003e2000c10152c */
[----:B------:R-:W-:Y:S05]  /*11810*/  @!P1 BRA `(.L_x_39) ;  /* 0x0000000000049947 */ /* 0x000fea0003800000 */
[----:B------:R2:W5:Y:S02]  /*11820*/  LDG.E.LTC128B.U16 R23, desc[UR44][R8.64+0x10] ;  /* 0x0000102c08177981 */ /* 0x000564000c1e1520 */
.L_x_39:
[----:B------:R-:W-:Y:S05]  /*11830*/  BSYNC B1 ;  /* 0x0000000000017941 */ /* 0x000fea0003800000 */
.L_x_38:
        /* <DEDUP_REMOVED lines=10> */
.L_x_41:
[----:B------:R-:W-:Y:S05]  /*118e0*/  BSYNC B1 ;  /* 0x0000000000017941 */ /* 0x000fea0003800000 */
.L_x_40:
        /* <DEDUP_REMOVED lines=10> */
.L_x_43:
[----:B------:R-:W-:Y:S05]  /*11990*/  BSYNC B1 ;  /* 0x0000000000017941 */ /* 0x000fea0003800000 */
.L_x_42:
        /* <DEDUP_REMOVED lines=10> */
.L_x_45:
[----:B------:R-:W-:Y:S05]  /*11a40*/  BSYNC B1 ;  /* 0x0000000000017941 */ /* 0x000fea0003800000 */
.L_x_44:
        /* <DEDUP_REMOVED lines=10> */
.L_x_47:
[----:B------:R-:W-:Y:S05]  /*11af0*/  BSYNC B1 ;  /* 0x0000000000017941 */ /* 0x000fea0003800000 */
.L_x_46:
        /* <DEDUP_REMOVED lines=10> */
.L_x_49:
[----:B------:R-:W-:Y:S05]  /*11ba0*/  BSYNC B1 ;  /* 0x0000000000017941 */ /* 0x000fea0003800000 */
.L_x_48:
        /* <DEDUP_REMOVED lines=10> */
.L_x_51:
[----:B------:R-:W-:Y:S05]  /*11c50*/  BSYNC B1 ;  /* 0x0000000000017941 */ /* 0x000fea0003800000 */
.L_x_50:
        /* <DEDUP_REMOVED lines=10> */
.L_x_53:
[----:B------:R-:W-:Y:S05]  /*11d00*/  BSYNC B1 ;  /* 0x0000000000017941 */ /* 0x000fea0003800000 */
.L_x_52:
        /* <DEDUP_REMOVED lines=10> */
.L_x_55:
[----:B------:R-:W-:Y:S05]  /*11db0*/  BSYNC B1 ;  /* 0x0000000000017941 */ /* 0x000fea0003800000 */
.L_x_54:
        /* <DEDUP_REMOVED lines=10> */
.L_x_57:
[----:B------:R-:W-:Y:S05]  /*11e60*/  BSYNC B1 ;  /* 0x0000000000017941 */ /* 0x000fea0003800000 */
.L_x_56:
        /* <DEDUP_REMOVED lines=10> */
.L_x_59:
[----:B------:R-:W-:Y:S05]  /*11f10*/  BSYNC B1 ;  /* 0x0000000000017941 */ /* 0x000fea0003800000 */
.L_x_58:
        /* <DEDUP_REMOVED lines=10> */
.L_x_61:
[----:B------:R-:W-:Y:S05]  /*11fc0*/  BSYNC B1 ;  /* 0x0000000000017941 */ /* 0x000fea0003800000 */
.L_x_60:
        /* <DEDUP_REMOVED lines=10> */
.L_x_63:
[----:B------:R-:W-:Y:S05]  /*12070*/  BSYNC B1 ;  /* 0x0000000000017941 */ /* 0x000fea0003800000 */
.L_x_62:
        /* <DEDUP_REMOVED lines=10> */
.L_x_65:
[----:B------:R-:W-:Y:S05]  /*12120*/  BSYNC B1 ;  /* 0x0000000000017941 */ /* 0x000fea0003800000 */
.L_x_64:
        /* <DEDUP_REMOVED lines=10> */
.L_x_67:
[----:B------:R-:W-:Y:S05]  /*121d0*/  BSYNC B1 ;  /* 0x0000000000017941 */ /* 0x000fea0003800000 */
.L_x_66:
        /* <DEDUP_REMOVED lines=10> */
.L_x_69:
[----:B------:R-:W-:Y:S05]  /*12280*/  BSYNC B1 ;  /* 0x0000000000017941 */ /* 0x000fea0003800000 */
.L_x_68:
        /* <DEDUP_REMOVED lines=10> */
.L_x_71:
[----:B------:R-:W-:Y:S05]  /*12330*/  BSYNC B1 ;  /* 0x0000000000017941 */ /* 0x000fea0003800000 */
.L_x_70:
        /* <DEDUP_REMOVED lines=10> */
.L_x_73:
[----:B------:R-:W-:Y:S05]  /*123e0*/  BSYNC B1 ;  /* 0x0000000000017941 */ /* 0x000fea0003800000 */
.L_x_72:
        /* <DEDUP_REMOVED lines=10> */
.L_x_75:
[----:B------:R-:W-:Y:S05]  /*12490*/  BSYNC B1 ;  /* 0x0000000000017941 */ /* 0x000fea0003800000 */
.L_x_74:
        /* <DEDUP_REMOVED lines=10> */
.L_x_77:
[----:B------:R-:W-:Y:S05]  /*12540*/  BSYNC B1 ;  /* 0x0000000000017941 */ /* 0x000fea0003800000 */
.L_x_76:
        /* <DEDUP_REMOVED lines=10> */
.L_x_79:
[----:B------:R-:W-:Y:S05]  /*125f0*/  BSYNC B1 ;  /* 0x0000000000017941 */ /* 0x000fea0003800000 */
.L_x_78:
        /* <DEDUP_REMOVED lines=10> */
.L_x_81:
[----:B------:R-:W-:Y:S05]  /*126a0*/  BSYNC B1 ;  /* 0x0000000000017941 */ /* 0x000fea0003800000 */
.L_x_80:
        /* <DEDUP_REMOVED lines=10> */
.L_x_83:
[----:B------:R-:W-:Y:S05]  /*12750*/  BSYNC B1 ;  /* 0x0000000000017941 */ /* 0x000fea0003800000 */
.L_x_82:
        /* <DEDUP_REMOVED lines=10> */
.L_x_85:
[----:B------:R-:W-:Y:S05]  /*12800*/  BSYNC B1 ;  /* 0x0000000000017941 */ /* 0x000fea0003800000 */
.L_x_84:
        /* <DEDUP_REMOVED lines=10> */
.L_x_87:
[----:B------:R-:W-:Y:S05]  /*128b0*/  BSYNC B1 ;  /* 0x0000000000017941 */ /* 0x000fea0003800000 */
.L_x_86:
        /* <DEDUP_REMOVED lines=10> */
.L_x_89:
[----:B------:R-:W-:Y:S05]  /*12960*/  BSYNC B1 ;  /* 0x0000000000017941 */ /* 0x000fea0003800000 */
.L_x_88:
        /* <DEDUP_REMOVED lines=10> */
.L_x_91:
[----:B------:R-:W-:Y:S05]  /*12a10*/  BSYNC B1 ;  /* 0x0000000000017941 */ /* 0x000fea0003800000 */
.L_x_90:
        /* <DEDUP_REMOVED lines=10> */
.L_x_93:
[----:B------:R-:W-:Y:S05]  /*12ac0*/  BSYNC B1 ;  /* 0x0000000000017941 */ /* 0x000fea0003800000 */
.L_x_92:
        /* <DEDUP_REMOVED lines=10> */
.L_x_95:
[----:B------:R-:W-:Y:S05]  /*12b70*/  BSYNC B1 ;  /* 0x0000000000017941 */ /* 0x000fea0003800000 */
.L_x_94:
        /* <DEDUP_REMOVED lines=10> */
.L_x_97:
[----:B------:R-:W-:Y:S05]  /*12c20*/  BSYNC B1 ;  /* 0x0000000000017941 */ /* 0x000fea0003800000 */
.L_x_96:
        /* <DEDUP_REMOVED lines=10> */
.L_x_99:
[----:B------:R-:W-:Y:S05]  /*12cd0*/  BSYNC B1 ;  /* 0x0000000000017941 */ /* 0x000fea0003800000 */
.L_x_98:
        /* <DEDUP_REMOVED lines=10> */
.L_x_101:
[----:B------:R-:W-:Y:S05]  /*12d80*/  BSYNC B1 ;  /* 0x0000000000017941 */ /* 0x000fea0003800000 */
.L_x_100:
        /* <DEDUP_REMOVED lines=10> */
.L_x_103:
[----:B------:R-:W-:Y:S05]  /*12e30*/  BSYNC B1 ;  /* 0x0000000000017941 */ /* 0x000fea0003800000 */
.L_x_102:
        /* <DEDUP_REMOVED lines=10> */
.L_x_105:
[----:B------:R-:W-:Y:S05]  /*12ee0*/  BSYNC B1 ;  /* 0x0000000000017941 */ /* 0x000fea0003800000 */
.L_x_104:
        /* <DEDUP_REMOVED lines=10> */
.L_x_107:
[----:B------:R-:W-:Y:S05]  /*12f90*/  BSYNC B1 ;  /* 0x0000000000017941 */ /* 0x000fea0003800000 */
.L_x_106:
        /* <DEDUP_REMOVED lines=10> */
.L_x_109:
[----:B------:R-:W-:Y:S05]  /*13040*/  BSYNC B1 ;  /* 0x0000000000017941 */ /* 0x000fea0003800000 */
.L_x_108:
        /* <DEDUP_REMOVED lines=10> */
.L_x_111:
[----:B------:R-:W-:Y:S05]  /*130f0*/  BSYNC B1 ;  /* 0x0000000000017941 */ /* 0x000fea0003800000 */
.L_x_110:
        /* <DEDUP_REMOVED lines=10> */
.L_x_113:
[----:B------:R-:W-:Y:S05]  /*131a0*/  BSYNC B1 ;  /* 0x0000000000017941 */ /* 0x000fea0003800000 */
.L_x_112:
        /* <DEDUP_REMOVED lines=10> */
.L_x_115:
[----:B------:R-:W-:Y:S05]  /*13250*/  BSYNC B1 ;  /* 0x0000000000017941 */ /* 0x000fea0003800000 */
.L_x_114:
        /* <DEDUP_REMOVED lines=10> */
.L_x_117:
[----:B------:R-:W-:Y:S05]  /*13300*/  BSYNC B1 ;  /* 0x0000000000017941 */ /* 0x000fea0003800000 */
.L_x_116:
        /* <DEDUP_REMOVED lines=10> */
.L_x_119:
[----:B------:R-:W-:Y:S05]  /*133b0*/  BSYNC B1 ;  /* 0x0000000000017941 */ /* 0x000fea0003800000 */
.L_x_118:
        /* <DEDUP_REMOVED lines=10> */
.L_x_121:
[----:B------:R-:W-:Y:S05]  /*13460*/  BSYNC B1 ;  /* 0x0000000000017941 */ /* 0x000fea0003800000 */
.L_x_120:
        /* <DEDUP_REMOVED lines=10> */
.L_x_123:
[----:B------:R-:W-:Y:S05]  /*13510*/  BSYNC B1 ;  /* 0x0000000000017941 */ /* 0x000fea0003800000 */
.L_x_122:
        /* <DEDUP_REMOVED lines=10> */
.L_x_125:
[----:B------:R-:W-:Y:S05]  /*135c0*/  BSYNC B1 ;  /* 0x0000000000017941 */ /* 0x000fea0003800000 */
.L_x_124:
        /* <DEDUP_REMOVED lines=10> */
.L_x_127:
[----:B------:R-:W-:Y:S05]  /*13670*/  BSYNC B1 ;  /* 0x0000000000017941 */ /* 0x000fea0003800000 */
.L_x_126:
        /* <DEDUP_REMOVED lines=10> */
.L_x_129:
[----:B------:R-:W-:Y:S05]  /*13720*/  BSYNC B1 ;  /* 0x0000000000017941 */ /* 0x000fea0003800000 */
.L_x_128:
        /* <DEDUP_REMOVED lines=10> */
.L_x_131:
[----:B------:R-:W-:Y:S05]  /*137d0*/  BSYNC B1 ;  /* 0x0000000000017941 */ /* 0x000fea0003800000 */
.L_x_130:
        /* <DEDUP_REMOVED lines=10> */
.L_x_133:
[----:B------:R-:W-:Y:S05]  /*13880*/  BSYNC B1 ;  /* 0x0000000000017941 */ /* 0x000fea0003800000 */
.L_x_132:
        /* <DEDUP_REMOVED lines=10> */
.L_x_135:
[----:B------:R-:W-:Y:S05]  /*13930*/  BSYNC B1 ;  /* 0x0000000000017941 */ /* 0x000fea0003800000 */
.L_x_134:
        /* <DEDUP_REMOVED lines=10> */
.L_x_137:
[----:B------:R-:W-:Y:S05]  /*139e0*/  BSYNC B1 ;  /* 0x0000000000017941 */ /* 0x000fea0003800000 */
.L_x_136:
        /* <DEDUP_REMOVED lines=10> */
.L_x_139:
[----:B------:R-:W-:Y:S05]  /*13a90*/  BSYNC B1 ;  /* 0x0000000000017941 */ /* 0x000fea0003800000 */
.L_x_138:
        /* <DEDUP_REMOVED lines=10> */
.L_x_141:
[----:B------:R-:W-:Y:S05]  /*13b40*/  BSYNC B1 ;  /* 0x0000000000017941 */ /* 0x000fea0003800000 */
.L_x_140:
        /* <DEDUP_REMOVED lines=10> */
.L_x_143:
[----:B------:R-:W-:Y:S05]  /*13bf0*/  BSYNC B1 ;  /* 0x0000000000017941 */ /* 0x000fea0003800000 */
.L_x_142:
        /* <DEDUP_REMOVED lines=10> */
.L_x_145:
[----:B------:R-:W-:Y:S05]  /*13ca0*/  BSYNC B1 ;  /* 0x0000000000017941 */ /* 0x000fea0003800000 */
.L_x_144:
        /* <DEDUP_REMOVED lines=10> */
.L_x_147:
[----:B------:R-:W-:Y:S05]  /*13d50*/  BSYNC B1 ;  /* 0x0000000000017941 */ /* 0x000fea0003800000 */
.L_x_146:
        /* <DEDUP_REMOVED lines=10> */
.L_x_149:
[----:B------:R-:W-:Y:S05]  /*13e00*/  BSYNC B1 ;  /* 0x0000000000017941 */ /* 0x000fea0003800000 */
.L_x_148:
        /* <DEDUP_REMOVED lines=10> */
.L_x_151:
[----:B------:R-:W-:Y:S05]  /*13eb0*/  BSYNC B1 ;  /* 0x0000000000017941 */ /* 0x000fea0003800000 */
.L_x_150:
        /* <DEDUP_REMOVED lines=10> */
.L_x_153:
[----:B------:R-:W-:Y:S05]  /*13f60*/  BSYNC B1 ;  /* 0x0000000000017941 */ /* 0x000fea0003800000 */
.L_x_152:
        /* <DEDUP_REMOVED lines=10> */
.L_x_155:
[----:B------:R-:W-:Y:S05]  /*14010*/  BSYNC B1 ;  /* 0x0000000000017941 */ /* 0x000fea0003800000 */
.L_x_154:
        /* <DEDUP_REMOVED lines=10> */
.L_x_157:
[----:B------:R-:W-:Y:S05]  /*140c0*/  BSYNC B1 ;  /* 0x0000000000017941 */ /* 0x000fea0003800000 */
.L_x_156:
        /* <DEDUP_REMOVED lines=10> */
.L_x_159:
[----:B------:R-:W-:Y:S05]  /*14170*/  BSYNC B1 ;  /* 0x0000000000017941 */ /* 0x000fea0003800000 */
.L_x_158:
        /* <DEDUP_REMOVED lines=10> */
.L_x_161:
[----:B------:R-:W-:Y:S05]  /*14220*/  BSYNC B1 ;  /* 0x0000000000017941 */ /* 0x000fea0003800000 */
.L_x_160:
        /* <DEDUP_REMOVED lines=10> */
.L_x_163:
[----:B------:R-:W-:Y:S05]  /*142d0*/  BSYNC B1 ;  /* 0x0000000000017941 */ /* 0x000fea0003800000 */
.L_x_162:
        /* <DEDUP_REMOVED lines=10> */
.L_x_165:
[----:B------:R-:W-:Y:S05]  /*14380*/  BSYNC B1 ;  /* 0x0000000000017941 */ /* 0x000fea0003800000 */
.L_x_164:
        /* <DEDUP_REMOVED lines=10> */
.L_x_167:
[----:B------:R-:W-:Y:S05]  /*14430*/  BSYNC B1 ;  /* 0x0000000000017941 */ /* 0x000fea0003800000 */
.L_x_166:
        /* <DEDUP_REMOVED lines=10> */
.L_x_169:
[----:B------:R-:W-:Y:S05]  /*144e0*/  BSYNC B1 ;  /* 0x0000000000017941 */ /* 0x000fea0003800000 */
.L_x_168:
        /* <DEDUP_REMOVED lines=10> */
.L_x_171:
[----:B------:R-:W-:Y:S05]  /*14590*/  BSYNC B1 ;  /* 0x0000000000017941 */ /* 0x000fea0003800000 */
.L_x_170:
        /* <DEDUP_REMOVED lines=10> */
.L_x_173:
[----:B------:R-:W-:Y:S05]  /*14640*/  BSYNC B1 ;  /* 0x0000000000017941 */ /* 0x000fea0003800000 */
.L_x_172:
        /* <DEDUP_REMOVED lines=10> */
.L_x_175:
[----:B------:R-:W-:Y:S05]  /*146f0*/  BSYNC B1 ;  /* 0x0000000000017941 */ /* 0x000fea0003800000 */
.L_x_174:
        /* <DEDUP_REMOVED lines=10> */
.L_x_177:
[----:B------:R-:W-:Y:S05]  /*147a0*/  BSYNC B1 ;  /* 0x0000000000017941 */ /* 0x000fea0003800000 */
.L_x_176:
        /* <DEDUP_REMOVED lines=10> */
.L_x_179:
[----:B------:R-:W-:Y:S05]  /*14850*/  BSYNC B1 ;  /* 0x0000000000017941 */ /* 0x000fea0003800000 */
.L_x_178:
        /* <DEDUP_REMOVED lines=10> */
.L_x_181:
[----:B------:R-:W-:Y:S05]  /*14900*/  BSYNC B1 ;  /* 0x0000000000017941 */ /* 0x000fea0003800000 */
.L_x_180:
        /* <DEDUP_REMOVED lines=10> */
.L_x_183:
[----:B------:R-:W-:Y:S05]  /*149b0*/  BSYNC B1 ;  /* 0x0000000000017941 */ /* 0x000fea0003800000 */
.L_x_182:
        /* <DEDUP_REMOVED lines=10> */
.L_x_185:
[----:B------:R-:W-:Y:S05]  /*14a60*/  BSYNC B1 ;  /* 0x0000000000017941 */ /* 0x000fea0003800000 */
.L_x_184:
        /* <DEDUP_REMOVED lines=10> */
.L_x_187:
[----:B------:R-:W-:Y:S05]  /*14b10*/  BSYNC B1 ;  /* 0x0000000000017941 */ /* 0x000fea0003800000 */
.L_x_186:
        /* <DEDUP_REMOVED lines=10> */
.L_x_189:
[----:B------:R-:W-:Y:S05]  /*14bc0*/  BSYNC B1 ;  /* 0x0000000000017941 */ /* 0x000fea0003800000 */
.L_x_188:
        /* <DEDUP_REMOVED lines=10> */
.L_x_191:
[----:B------:R-:W-:Y:S05]  /*14c70*/  BSYNC B1 ;  /* 0x0000000000017941 */ /* 0x000fea0003800000 */
.L_x_190:
        /* <DEDUP_REMOVED lines=10> */
.L_x_193:
[----:B------:R-:W-:Y:S05]  /*14d20*/  BSYNC B1 ;  /* 0x0000000000017941 */ /* 0x000fea0003800000 */
.L_x_192:
        /* <DEDUP_REMOVED lines=10> */
.L_x_195:
[----:B------:R-:W-:Y:S05]  /*14dd0*/  BSYNC B1 ;  /* 0x0000000000017941 */ /* 0x000fea0003800000 */
.L_x_194:
        /* <DEDUP_REMOVED lines=10> */
.L_x_197:
[----:B------:R-:W-:Y:S05]  /*14e80*/  BSYNC B1 ;  /* 0x0000000000017941 */ /* 0x000fea0003800000 */
.L_x_196:
        /* <DEDUP_REMOVED lines=10> */
.L_x_199:
[----:B------:R-:W-:Y:S05]  /*14f30*/  BSYNC B1 ;  /* 0x0000000000017941 */ /* 0x000fea0003800000 */
.L_x_198:
        /* <DEDUP_REMOVED lines=10> */
.L_x_201:
[----:B------:R-:W-:Y:S05]  /*14fe0*/  BSYNC B1 ;  /* 0x0000000000017941 */ /* 0x000fea0003800000 */
.L_x_200:
        /* <DEDUP_REMOVED lines=10> */
.L_x_203:
[----:B------:R-:W-:Y:S05]  /*15090*/  BSYNC B1 ;  /* 0x0000000000017941 */ /* 0x000fea0003800000 */
.L_x_202:
        /* <DEDUP_REMOVED lines=10> */
.L_x_205:
[----:B------:R-:W-:Y:S05]  /*15140*/  BSYNC B1 ;  /* 0x0000000000017941 */ /* 0x000fea0003800000 */
.L_x_204:
        /* <DEDUP_REMOVED lines=10> */
.L_x_207:
[----:B------:R-:W-:Y:S05]  /*151f0*/  BSYNC B1 ;  /* 0x0000000000017941 */ /* 0x000fea0003800000 */
.L_x_206:
        /* <DEDUP_REMOVED lines=10> */
.L_x_209:
[----:B------:R-:W-:Y:S05]  /*152a0*/  BSYNC B1 ;  /* 0x0000000000017941 */ /* 0x000fea0003800000 */
.L_x_208:
        /* <DEDUP_REMOVED lines=10> */
.L_x_211:
[----:B------:R-:W-:Y:S05]  /*15350*/  BSYNC B1 ;  /* 0x0000000000017941 */ /* 0x000fea0003800000 */
.L_x_210:
        /* <DEDUP_REMOVED lines=10> */
.L_x_213:
[----:B------:R-:W-:Y:S05]  /*15400*/  BSYNC B1 ;  /* 0x0000000000017941 */ /* 0x000fea0003800000 */
.L_x_212:
        /* <DEDUP_REMOVED lines=10> */
.L_x_215:
[----:B------:R-:W-:Y:S05]  /*154b0*/  BSYNC B1 ;  /* 0x0000000000017941 */ /* 0x000fea0003800000 */
.L_x_214:
        /* <DEDUP_REMOVED lines=10> */
.L_x_217:
[----:B------:R-:W-:Y:S05]  /*15560*/  BSYNC B1 ;  /* 0x0000000000017941 */ /* 0x000fea0003800000 */
.L_x_216:
        /* <DEDUP_REMOVED lines=10> */
.L_x_219:
[----:B------:R-:W-:Y:S05]  /*15610*/  BSYNC B1 ;  /* 0x0000000000017941 */ /* 0x000fea0003800000 */
.L_x_218:
        /* <DEDUP_REMOVED lines=10> */
.L_x_221:
[----:B------:R-:W-:Y:S05]  /*156c0*/  BSYNC B1 ;  /* 0x0000000000017941 */ /* 0x000fea0003800000 */
.L_x_220:
        /* <DEDUP_REMOVED lines=10> */
.L_x_223:
[----:B------:R-:W-:Y:S05]  /*15770*/  BSYNC B1 ;  /* 0x0000000000017941 */ /* 0x000fea0003800000 */
.L_x_222:
        /* <DEDUP_REMOVED lines=10> */
.L_x_225:
[----:B------:R-:W-:Y:S05]  /*15820*/  BSYNC B1 ;  /* 0x0000000000017941 */ /* 0x000fea0003800000 */
.L_x_224:
        /* <DEDUP_REMOVED lines=10> */
.L_x_227:
[----:B------:R-:W-:Y:S05]  /*158d0*/  BSYNC B1 ;  /* 0x0000000000017941 */ /* 0x000fea0003800000 */
.L_x_226:
        /* <DEDUP_REMOVED lines=10> */
.L_x_229:
[----:B------:R-:W-:Y:S05]  /*15980*/  BSYNC B1 ;  /* 0x0000000000017941 */ /* 0x000fea0003800000 */
.L_x_228:
        /* <DEDUP_REMOVED lines=10> */
.L_x_231:
[----:B------:R-:W-:Y:S05]  /*15a30*/  BSYNC B1 ;  /* 0x0000000000017941 */ /* 0x000fea0003800000 */
.L_x_230:
        /* <DEDUP_REMOVED lines=10> */
.L_x_233:
[----:B------:R-:W-:Y:S05]  /*15ae0*/  BSYNC B1 ;  /* 0x0000000000017941 */ /* 0x000fea0003800000 */
.L_x_232:
        /* <DEDUP_REMOVED lines=10> */
.L_x_235:
[----:B------:R-:W-:Y:S05]  /*15b90*/  BSYNC B1 ;  /* 0x0000000000017941 */ /* 0x000fea0003800000 */
.L_x_234:
        /* <DEDUP_REMOVED lines=10> */
.L_x_237:
[----:B------:R-:W-:Y:S05]  /*15c40*/  BSYNC B1 ;  /* 0x0000000000017941 */ /* 0x000fea0003800000 */
.L_x_236:
        /* <DEDUP_REMOVED lines=10> */
.L_x_239:
[----:B------:R-:W-:Y:S05]  /*15cf0*/  BSYNC B1 ;  /* 0x0000000000017941 */ /* 0x000fea0003800000 */
.L_x_238:
        /* <DEDUP_REMOVED lines=10> */
.L_x_241:
[----:B------:R-:W-:Y:S05]  /*15da0*/  BSYNC B1 ;  /* 0x0000000000017941 */ /* 0x000fea0003800000 */
.L_x_240:
        /* <DEDUP_REMOVED lines=10> */
.L_x_243:
[----:B------:R-:W-:Y:S05]  /*15e50*/  BSYNC B1 ;  /* 0x0000000000017941 */ /* 0x000fea0003800000 */
.L_x_242:
        /* <DEDUP_REMOVED lines=10> */
.L_x_245:
[----:B------:R-:W-:Y:S05]  /*15f00*/  BSYNC B1 ;  /* 0x0000000000017941 */ /* 0x000fea0003800000 */
.L_x_244:
        /* <DEDUP_REMOVED lines=10> */
.L_x_247:
[----:B------:R-:W-:Y:S05]  /*15fb0*/  BSYNC B1 ;  /* 0x0000000000017941 */ /* 0x000fea0003800000 */
.L_x_246:
        /* <DEDUP_REMOVED lines=10> */
.L_x_249:
[----:B------:R-:W-:Y:S05]  /*16060*/  BSYNC B1 ;  /* 0x0000000000017941 */ /* 0x000fea0003800000 */
.L_x_248:
        /* <DEDUP_REMOVED lines=10> */
.L_x_251:
[----:B------:R-:W-:Y:S05]  /*16110*/  BSYNC B1 ;  /* 0x0000000000017941 */ /* 0x000fea0003800000 */
.L_x_250:
        /* <DEDUP_REMOVED lines=10> */
.L_x_253:
[----:B------:R-:W-:Y:S05]  /*161c0*/  BSYNC B1 ;  /* 0x0000000000017941 */ /* 0x000fea0003800000 */
.L_x_252:
        /* <DEDUP_REMOVED lines=10> */
.L_x_255:
[----:B------:R-:W-:Y:S05]  /*16270*/  BSYNC B1 ;  /* 0x0000000000017941 */ /* 0x000fea0003800000 */
.L_x_254:
        /* <DEDUP_REMOVED lines=10> */
.L_x_257:
[----:B------:R-:W-:Y:S05]  /*16320*/  BSYNC B1 ;  /* 0x0000000000017941 */ /* 0x000fea0003800000 */
.L_x_256:
        /* <DEDUP_REMOVED lines=10> */
.L_x_259:
[----:B------:R-:W-:Y:S05]  /*163d0*/  BSYNC B1 ;  /* 0x0000000000017941 */ /* 0x000fea0003800000 */
.L_x_258:
        /* <DEDUP_REMOVED lines=10> */
.L_x_261:
[----:B------:R-:W-:Y:S05]  /*16480*/  BSYNC B1 ;  /* 0x0000000000017941 */ /* 0x000fea0003800000 */
.L_x_260:
        /* <DEDUP_REMOVED lines=10> */
.L_x_263:
[----:B------:R-:W-:Y:S05]  /*16530*/  BSYNC B1 ;  /* 0x0000000000017941 */ /* 0x000fea0003800000 */
.L_x_262:
        /* <DEDUP_REMOVED lines=10> */
.L_x_265:
[----:B------:R-:W-:Y:S05]  /*165e0*/  BSYNC B1 ;  /* 0x0000000000017941 */ /* 0x000fea0003800000 */
.L_x_264:
        /* <DEDUP_REMOVED lines=10> */
.L_x_267:
[----:B------:R-:W-:Y:S05]  /*16690*/  BSYNC B1 ;  /* 0x0000000000017941 */ /* 0x000fea0003800000 */
.L_x_266:
        /* <DEDUP_REMOVED lines=10> */
.L_x_269:
[----:B------:R-:W-:Y:S05]  /*16740*/  BSYNC B1 ;  /* 0x0000000000017941 */ /* 0x000fea0003800000 */
.L_x_268:
        /* <DEDUP_REMOVED lines=10> */
.L_x_271:
[----:B------:R-:W-:Y:S05]  /*167f0*/  BSYNC B1 ;  /* 0x0000000000017941 */ /* 0x000fea0003800000 */
.L_x_270:
        /* <DEDUP_REMOVED lines=10> */
.L_x_273:
[----:B------:R-:W-:Y:S05]  /*168a0*/  BSYNC B1 ;  /* 0x0000000000017941 */ /* 0x000fea0003800000 */
.L_x_272:
        /* <DEDUP_REMOVED lines=10> */
.L_x_275:
[----:B------:R-:W-:Y:S05]  /*16950*/  BSYNC B1 ;  /* 0x0000000000017941 */ /* 0x000fea0003800000 */
.L_x_274:
        /* <DEDUP_REMOVED lines=10> */
.L_x_277:
[----:B------:R-:W-:Y:S05]  /*16a00*/  BSYNC B1 ;  /* 0x0000000000017941 */ /* 0x000fea0003800000 */
.L_x_276:
[----:B0-234-:R-:W2:Y:S01]  /*16a10*/  LDL.LU R10, [R1+0x1f4] ;  /* 0x0001f400010a7983 */ /* 0x01dea20000300800 */
[----:B-----5:R-:W-:Y:S01]  /*16a20*/  HADD2.F32 R11, -RZ, R23.H0_H0 ;  /* 0x20000017ff0b7230 */ /* 0x020fe20000004100 */
        /* <DEDUP_REMOVED lines=8> */
.L_x_279:
[----:B------:R-:W-:Y:S05]  /*16ab0*/  BSYNC B1 ;  /* 0x0000000000017941 */ /* 0x000fea0003800000 */
.L_x_278:
[----:B------:R-:W3:Y:S01]  /*16ac0*/  LDL.LU R10, [R1+0x1f8] ;  /* 0x0001f800010a7983 */ /* 0x000ee20000300800 */
[----:B0----5:R-:W-:Y:S01]  /*16ad0*/  HADD2.F32 R11, -RZ, R23.H0_H0 ;  /* 0x20000017ff0b7230 */ /* 0x021fe20000004100 */
[----:B------:R-:W-:Y:S01]  /*16ae0*/  ISETP.GT.AND P1, PT, R0, 0xf9, P0 ;  /* 0x000000f90000780c */ /* 0x000fe20000724270 */
[----:B------:R-:W-:Y:S01]  /*16af0*/  BSSY B1, `(.L_x_280) ;  /* 0x000000a000017945 */ /* 0x000fe20003800000 */
[----:B------:R-:W-:Y:S02]  /*16b00*/  IADD3 R167, P0, R3, 0x80, RZ ;  /* 0x0000008003a77810 */ /* 0x000fe40007f1e0ff */
[----:B------:R-:W-:-:S04]  /*16b10*/  FMUL R11, R11, R16 ;  /* 0x000000100b0b7220 */ /* 0x000fc80000400000 */
[----:B---3--:R-:W-:-:S05]  /*16b20*/  FFMA R11, R10, R2, R11 ;  /* 0x000000020a0b7223 */ /* 0x008fca000000000b */
[----:B------:R-:W-:-:S04]  /*16b30*/  F2FP.F16.F32.PACK_AB R11, RZ, R11 ;  /* 0x0000000bff0b723e */ /* 0x000fc800000000ff */
[----:B------:R-:W-:Y:S02]  /*16b40*/  PRMT R3, R11, 0x7610, R3 ;  /* 0x000076100b037816 */ /* 0x000fe40000000003 */
[----:B------:R-:W-:-:S03]  /*16b50*/  IADD3.X R11, RZ, UR7, RZ, P0, !PT ;  /* 0x00000007ff0b7c10 */ /* 0x000fc600087fe4ff */
[----:B------:R0:W-:Y:S01]  /*16b60*/  @P2 STG.E.U16 desc[UR44][R6.64+0x1f0], R3 ;  /* 0x0001f00306002986 */ /* 0x0001e2000c10152c */
[----:B------:R-:W-:Y:S05]  /*16b70*/  @!P1 BRA `(.L_x_281) ;  /* 0x0000000000049947 */ /* 0x000fea0003800000 */
[----:B------:R3:W5:Y:S02]  /*16b80*/  LDG.E.LTC128B.U16 R23, desc[UR44][R8.64+0x1f2] ;  /* 0x0001f22c08177981 */ /* 0x000764000c1e1520 */
.L_x_281:
[----:B------:R-:W-:Y:S05]  /*16b90*/  BSYNC B1 ;  /* 0x0000000000017941 */ /* 0x000fea0003800000 */
.L_x_280:
[----:B------:R-:W4:Y:S01]  /*16ba0*/  LDL.LU R10, [R1+0x1fc] ;  /* 0x0001fc00010a7983 */ /* 0x000f220000300800 */
[----:B0----5:R-:W-:Y:S01]  /*16bb0*/  HADD2.F32 R3, -RZ, R23.H0_H0 ;  /* 0x20000017ff037230 */ /* 0x021fe20000004100 */
[----:B------:R-:W-:Y:S01]  /*16bc0*/  ISETP.GT.AND P0, PT, R17, 0x80, PT ;  /* 0x000000801100780c */ /* 0x000fe20003f04270 */
[----:B--23--:R-:W-:-:S03]  /*16bd0*/  IMAD R8, R11, R14, RZ ;  /* 0x0000000e0b087224 */ /* 0x00cfc600078e02ff */
[----:B------:R-:W-:Y:S01]  /*16be0*/  FMUL R3, R3, R16 ;  /* 0x0000001003037220 */ /* 0x000fe20000400000 */
[C---:B------:R-:W-:Y:S01]  /*16bf0*/  IMAD R165, R167.reuse, R15, R8 ;  /* 0x0000000fa7a57224 */ /* 0x040fe200078e0208 */
[----:B------:R-:W-:Y:S01]  /*16c00*/  ISETP.GT.AND P4, PT, R0, RZ, P0 ;  /* 0x000000ff0000720c */ /* 0x000fe20000784270 */
[----:B------:R-:W-:-:S04]  /*16c10*/  IMAD.WIDE.U32 R8, R167, R14, R20 ;  /* 0x0000000ea7087225 */ /* 0x000fc800078e0014 */
[----:B------:R-:W-:Y:S02]  /*16c20*/  IMAD.IADD R9, R9, 0x1, R165 ;  /* 0x0000000109097824 */ /* 0x000fe400078e02a5 */
[----:B----4-:R-:W-:Y:S01]  /*16c30*/  FFMA R3, R10, R2, R3 ;  /* 0x000000020a037223 */ /* 0x010fe20000000003 */
[----:B------:R-:W-:-:S04]  /*16c40*/  LEA R10, P2, R8, R12, 0x1 ;  /* 0x0000000c080a7211 */ /* 0x000fc800078408ff */
[----:B------:R-:W-:Y:S02]  /*16c50*/  F2FP.F16.F32.PACK_AB R3, RZ, R3 ;  /* 0x00000003ff03723e */ /* 0x000fe400000000ff */
[--C-:B------:R-:W-:Y:S02]  /*16c60*/  LEA.HI.X R11, R8, R13, R9.reuse, 0x1, P2 ;  /* 0x0000000d080b7211 */ /* 0x100fe400010f0c09 */
[----:B------:R-:W-:-:S05]  /*16c70*/  PRMT R9, R3, 0x7610, R9 ;  /* 0x0000761003097816 */ /* 0x000fca0000000009 */
[----:B------:R0:W-:Y:S04]  /*16c80*/  @P1 STG.E.U16 desc[UR44][R6.64+0x1f2], R9 ;  /* 0x0001f20906001986 */ /* 0x0001e8000c10152c */
[----:B------:R-:W2:Y:S01]  /*16c90*/  @P4 LDG.E.LTC128B.U16 R23, desc[UR44][R10.64] ;  /* 0x0000002c0a174981 */ /* 0x000ea2000c1e1520 */
[----:B-1----:R-:W-:Y:S01]  /*16ca0*/  IMAD.U32 R159, RZ, RZ, UR8 ;  /* 0x00000008ff9f7e24 */ /* 0x002fe2000f8e00ff */
[----:B------:R-:W-:Y:S01]  /*16cb0*/  MOV R161, UR8 ;  /* 0x0000000800a17c02 */ /* 0x000fe20008000f00 */
[----:B------:R-:W-:Y:S01]  /*16cc0*/  IMAD.U32 R164, RZ, RZ, UR9 ;  /* 0x00000009ffa47e24 */ /* 0x000fe2000f8e00ff */
[----:B------:R-:W-:Y:S01]  /*16cd0*/  ISETP.GT.AND P2, PT, R0, 0x1, P0 ;  /* 0x000000010000780c */ /* 0x000fe20000744270 */
[----:B------:R-:W-:Y:S01]  /*16ce0*/  BSSY B1, `(.L_x_282) ;  /* 0x0000012000017945 */ /* 0x000fe20003800000 */
[----:B------:R-:W-:Y:S01]  /*16cf0*/  SHF.L.U32 R159, R159, 0x8, RZ ;  /* 0x000000089f9f7819 */ /* 0x000fe200000006ff */
[----:B0-----:R-:W-:Y:S01]  /*16d00*/  IMAD.WIDE.U32 R8, R167, R14, R18 ;  /* 0x0000000ea7087225 */ /* 0x001fe200078e0012 */
[----:B------:R-:W-:-:S04]  /*16d10*/  SHF.L.U64.HI R161, R161, 0x8, R164 ;  /* 0x00000008a1a17819 */ /* 0x000fc800000102a4 */
[----:B------:R-:W-:-:S03]  /*16d20*/  IADD3 R9, R165, R9, RZ ;  /* 0x00000009a5097210 */ /* 0x000fc60007ffe0ff */
[----:B------:R-:W-:Y:S01]  /*16d30*/  IMAD.WIDE.U32 R162, R22, UR42, R8 ;  /* 0x0000002a16a27c25 */ /* 0x000fe2000f8e0008 */
[----:B------:R-:W-:-:S03]  /*16d40*/  IADD3 R8, P1, R159, R4, RZ ;  /* 0x000000049f087210 */ /* 0x000fc60007f3e0ff */
[----:B------:R-:W-:Y:S01]  /*16d50*/  IMAD.IADD R7, R157, 0x1, R163 ;  /* 0x000000019d077824 */ /* 0x000fe200078e02a3 */
[----:B------:R-:W-:Y:S02]  /*16d60*/  IADD3.X R9, R161, R5, RZ, P1, !PT ;  /* 0x00000005a1097210 */ /* 0x000fe40000ffe4ff */
[----:B------:R-:W-:-:S04]  /*16d70*/  LEA R6, P3, R162, R12, 0x1 ;  /* 0x0000000ca2067211 */ /* 0x000fc800078608ff */
[----:B------:R-:W-:Y:S01]  /*16d80*/  LEA.HI.X R7, R162, R13, R7, 0x1, P3 ;  /* 0x0000000da2077211 */ /* 0x000fe200018f0c07 */
[----:B--2---:R-:W-:-:S05]  /*16d90*/  HADD2.F32 R3, -RZ, R23.H0_H0 ;  /* 0x20000017ff037230 */ /* 0x004fca0000004100 */
[----:B------:R-:W-:-:S04]  /*16da0*/  FMUL R3, R3, R16 ;  /* 0x0000001003037220 */ /* 0x000fc80000400000 */
[----:B------:R-:W-:-:S05]  /*16db0*/  FFMA R3, R24, R2, R3 ;  /* 0x0000000218037223 */ /* 0x000fca0000000003 */
[----:B------:R-:W-:-:S05]  /*16dc0*/  F2FP.F16.F32.PACK_AB R3, RZ, R3 ;  /* 0x00000003ff03723e */ /* 0x000fca00000000ff */
[----:B------:R0:W-:Y:S01]  /*16dd0*/  @P4 STG.E.U16 desc[UR44][R8.64], R3 ;  /* 0x0000000308004986 */ /* 0x0001e2000c10152c */
[----:B------:R-:W-:Y:S05]  /*16de0*/  @!P2 BRA `(.L_x_283) ;  /* 0x000000000004a947 */ /* 0x000fea0003800000 */
[----:B------:R1:W5:Y:S02]  /*16df0*/  LDG.E.LTC128B.U16 R23, desc[UR44][R6.64+0x2] ;  /* 0x0000022c06177981 */ /* 0x000364000c1e1520 */
.L_x_283:
[----:B------:R-:W-:Y:S05]  /*16e00*/  BSYNC B1 ;  /* 0x0000000000017941 */ /* 0x000fea0003800000 */
.L_x_282:
[----:B0----5:R-:W-:Y:S01]  /*16e10*/  HADD2.F32 R3, -RZ, R23.H0_H0 ;  /* 0x20000017ff037230 */ /* 0x021fe20000004100 */
[----:B------:R-:W-:Y:S01]  /*16e20*/  ISETP.GT.AND P1, PT, R17, 0x88, PT ;  /* 0x000000881100780c */ /* 0x000fe20003f24270 */
[----:B------:R-:W-:Y:S01]  /*16e30*/  IMAD.WIDE.U32 R14, R167, R14, R154 ;  /* 0x0000000ea70e7225 */ /* 0x000fe200078e009a */
[----:B------:R-:W-:Y:S03]  /*16e40*/  BSSY B1, `(.L_x_284) ;  /* 0x0000010000017945 */ /* 0x000fe60003800000 */
[----:B------:R-:W-:Y:S01]  /*16e50*/  FMUL R10, R3, R16 ;  /* 0x00000010030a7220 */ /* 0x000fe20000400000 */
[----:B------:R-:W-:Y:S01]  /*16e60*/  ISETP.GT.AND P3, PT, R0, RZ, P1 ;  /* 0x000000ff0000720c */ /* 0x000fe20000f64270 */
[----:B------:R-:W-:Y:S01]  /*16e70*/  IMAD.IADD R165, R165, 0x1, R15 ;  /* 0x00000001a5a57824 */ /* 0x000fe200078e020f */
[----:B------:R-:W-:Y:S01]  /*16e80*/  IADD3 R152, P4, R152, R14, RZ ;  /* 0x0000000e98987210 */ /* 0x000fe20007f9e0ff */
[----:B------:R-:W-:Y:S01]  /*16e90*/  FFMA R10, R25, R2, R10 ;  /* 0x00000002190a7223 */ /* 0x000fe2000000000a */
[----:B------:R-:W-:-:S02]  /*16ea0*/  IADD3 R14, P5, R18, R14, RZ ;  /* 0x0000000e120e7210 */ /* 0x000fc40007fbe0ff */
[----:B------:R-:W-:Y:S02]  /*16eb0*/  IADD3.X R20, R165, R21, RZ, P4, !PT ;  /* 0x00000015a5147210 */ /* 0x000fe400027fe4ff */
[----:B------:R-:W-:Y:S02]  /*16ec0*/  F2FP.F16.F32.PACK_AB R3, RZ, R10 ;  /* 0x0000000aff03723e */ /* 0x000fe400000000ff */
[C---:B------:R-:W-:Y:S02]  /*16ed0*/  LEA R10, P4, R152.reuse, R12, 0x1 ;  /* 0x0000000c980a7211 */ /* 0x040fe400078808ff */
[----:B------:R-:W-:Y:S02]  /*16ee0*/  PRMT R17, R3, 0x7610, R17 ;  /* 0x0000761003117816 */ /* 0x000fe40000000011 */
[----:B------:R-:W-:Y:S02]  /*16ef0*/  LEA.HI.X R11, R152, R13, R20, 0x1, P4 ;  /* 0x0000000d980b7211 */ /* 0x000fe400020f0c14 */
[----:B------:R-:W-:Y:S01]  /*16f00*/  PRMT R3, R23, 0x7610, R3 ;  /* 0x0000761017037816 */ /* 0x000fe20000000003 */
[----:B------:R0:W-:Y:S01]  /*16f10*/  @P2 STG.E.U16 desc[UR44][R8.64+0x2], R17 ;  /* 0x0000021108002986 */ /* 0x0001e2000c10152c */
[----:B------:R-:W-:Y:S05]  /*16f20*/  @!P3 BRA `(.L_x_285) ;  /* 0x000000000004b947 */ /* 0x000fea0003800000 */
[----:B------:R2:W5:Y:S02]  /*16f30*/  LDG.E.LTC128B.U16 R3, desc[UR44][R10.64] ;  /* 0x0000002c0a037981 */ /* 0x000564000c1e1520 */
.L_x_285:
[----:B------:R-:W-:Y:S05]  /*16f40*/  BSYNC B1 ;  /* 0x0000000000017941 */ /* 0x000fea0003800000 */
.L_x_284:
[----:B--2--5:R-:W-:Y:S01]  /*16f50*/  HADD2.F32 R11, -RZ, R3.H0_H0 ;  /* 0x20000003ff0b7230 */ /* 0x024fe20000004100 */
[----:B------:R-:W-:Y:S01]  /*16f60*/  IADD3 R10, P2, R8, R158, RZ ;  /* 0x0000009e080a7210 */ /* 0x000fe20007f5e0ff */
[----:B------:R-:W-:Y:S01]  /*16f70*/  IMAD.X R15, R19, 0x1, R165, P5 ;  /* 0x00000001130f7824 */ /* 0x000fe200028e06a5 */
[----:B------:R-:W-:Y:S01]  /*16f80*/  ISETP.GT.AND P5, PT, R0, 0x1, P1 ;  /* 0x000000010000780c */ /* 0x000fe20000fa4270 */
[----:B------:R-:W-:Y:S01]  /*16f90*/  BSSY B1, `(.L_x_286) ;  /* 0x000000c000017945 */ /* 0x000fe20003800000 */
[----:B------:R-:W-:Y:S01]  /*16fa0*/  FMUL R11, R11, R16 ;  /* 0x000000100b0b7220 */ /* 0x000fe20000400000 */
[----:B------:R-:W-:-:S04]  /*16fb0*/  IMAD.WIDE.U32 R22, R22, UR42, R14 ;  /* 0x0000002a16167c25 */ /* 0x000fc8000f8e000e */
[----:B------:R-:W-:Y:S01]  /*16fc0*/  FFMA R11, R26, R2, R11 ;  /* 0x000000021a0b7223 */ /* 0x000fe2000000000b */
[----:B------:R-:W-:Y:S02]  /*16fd0*/  IADD3 R157, R157, R23, RZ ;  /* 0x000000179d9d7210 */ /* 0x000fe40007ffe0ff */
[C---:B------:R-:W-:Y:S02]  /*16fe0*/  LEA R12, P4, R22.reuse, R12, 0x1 ;  /* 0x0000000c160c7211 */ /* 0x040fe400078808ff */
[----:B------:R-:W-:Y:S01]  /*16ff0*/  F2FP.F16.F32.PACK_AB R14, RZ, R11 ;  /* 0x0000000bff0e723e */ /* 0x000fe200000000ff */
[----:B------:R-:W-:Y:S01]  /*17000*/  IMAD.X R11, R9, 0x1, R156, P2 ;  /* 0x00000001090b7824 */ /* 0x000fe200010e069c */
[----:B------:R-:W-:-:S04]  /*17010*/  LEA.HI.X R13, R22, R13, R157, 0x1, P4 ;  /* 0x0000000d160d7211 */ /* 0x000fc800020f0c9d */
[----:B------:R2:W-:Y:S01]  /*17020*/  @P3 STG.E.U16 desc[UR44][R10.64], R14 ;  /* 0x0000000e0a003986 */ /* 0x0005e2000c10152c */
[----:B------:R-:W-:Y:S05]  /*17030*/  @!P5 BRA `(.L_x_287) ;  /* 0x000000000004d947 */ /* 0x000fea0003800000 */
[----:B------:R3:W5:Y:S02]  /*17040*/  LDG.E.LTC128B.U16 R3, desc[UR44][R12.64+0x2] ;  /* 0x0000022c0c037981 */ /* 0x000764000c1e1520 */
.L_x_287:
[----:B------:R-:W-:Y:S05]  /*17050*/  BSYNC B1 ;  /* 0x0000000000017941 */ /* 0x000fea0003800000 */
.L_x_286:
[----:B-----5:R-:W-:Y:S01]  /*17060*/  HADD2.F32 R15, -RZ, R3.H0_H0 ;  /* 0x20000003ff0f7230 */ /* 0x020fe20000004100 */
[----:B------:R-:W-:Y:S01]  /*17070*/  ISETP.GT.AND P2, PT, R0, 0x8, P0 ;  /* 0x000000080000780c */ /* 0x000fe20000744270 */
[----:B------:R-:W-:Y:S03]  /*17080*/  BSSY B1, `(.L_x_288) ;  /* 0x0000007000017945 */ /* 0x000fe60003800000 */
[----:B--2---:R-:W-:-:S04]  /*17090*/  FMUL R14, R15, R16 ;  /* 0x000000100f0e7220 */ /* 0x004fc80000400000 */
[----:B------:R-:W-:-:S05]  /*170a0*/  FFMA R14, R27, R2, R14 ;  /* 0x000000021b0e7223 */ /* 0x000fca000000000e */
[----:B------:R-:W-:-:S05]  /*170b0*/  F2FP.F16.F32.PACK_AB R14, RZ, R14 ;  /* 0x0000000eff0e723e */ /* 0x000fca00000000ff */
[----:B------:R2:W-:Y:S01]  /*170c0*/  @P5 STG.E.U16 desc[UR44][R10.64+0x2], R14 ;  /* 0x0000020e0a005986 */ /* 0x0005e2000c10152c */
[----:B------:R-:W-:Y:S05]  /*170d0*/  @!P2 BRA `(.L_x_289) ;  /* 0x000000000004a947 */ /* 0x000fea0003800000 */
[----:B------:R4:W5:Y:S02]  /*170e0*/  LDG.E.LTC128B.U16 R3, desc[UR44][R6.64+0x10] ;  /* 0x0000102c06037981 */ /* 0x000964000c1e1520 */
.L_x_289:
[----:B------:R-:W-:Y:S05]  /*170f0*/  BSYNC B1 ;  /* 0x0000000000017941 */ /* 0x000fea0003800000 */
.L_x_288:
[----:B--2--5:R-:W-:Y:S01]  /*17100*/  HADD2.F32 R11, -RZ, R3.H0_H0 ;  /* 0x20000003ff0b7230 */ /* 0x024fe20000004100 */
[----:B------:R-:W-:Y:S01]  /*17110*/  ISETP.GT.AND P3, PT, R0, 0x9, P0 ;  /* 0x000000090000780c */ /* 0x000fe20000764270 */
[----:B------:R-:W-:Y:S03]  /*17120*/  BSSY B1, `(.L_x_290) ;  /* 0x0000007000017945 */ /* 0x000fe60003800000 */
[----:B------:R-:W-:-:S04]  /*17130*/  FMUL R11, R11, R16 ;  /* 0x000000100b0b7220 */ /* 0x000fc80000400000 */
[----:B------:R-:W-:-:S05]  /*17140*/  FFMA R11, R28, R2, R11 ;  /* 0x000000021c0b7223 */ /* 0x000fca000000000b */
[----:B------:R-:W-:-:S05]  /*17150*/  F2FP.F16.F32.PACK_AB R11, RZ, R11 ;  /* 0x0000000bff0b723e */ /* 0x000fca00000000ff */
[----:B------:R2:W-:Y:S01]  /*17160*/  @P2 STG.E.U16 desc[UR44][R8.64+0x10], R11 ;  /* 0x0000100b08002986 */ /* 0x0005e2000c10152c */
[----:B------:R-:W-:Y:S05]  /*17170*/  @!P3 BRA `(.L_x_291) ;  /* 0x000000000004b947 */ /* 0x000fea0003800000 */
[----:B------:R0:W5:Y:S02]  /*17180*/  LDG.E.LTC128B.U16 R3, desc[UR44][R6.64+0x12] ;  /* 0x0000122c06037981 */ /* 0x000164000c1e1520 */
.L_x_291:
[----:B------:R-:W-:Y:S05]  /*17190*/  BSYNC B1 ;  /* 0x0000000000017941 */ /* 0x000fea0003800000 */
.L_x_290:
        /* <DEDUP_REMOVED lines=9> */
.L_x_293:
[----:B------:R-:W-:Y:S05]  /*17230*/  BSYNC B1 ;  /* 0x0000000000017941 */ /* 0x000fea0003800000 */
.L_x_292:
[----:B-----5:R-:W-:Y:S01]  /*17240*/  HADD2.F32 R11, -RZ, R3.H0_H0 ;  /* 0x20000003ff0b7230 */ /* 0x020fe20000004100 */
[----:B--2---:R-:W-:Y:S01]  /*17250*/  IADD3 R10, P3, R158, R8, RZ ;  /* 0x000000089e0a7210 */ /* 0x004fe20007f7e0ff */
[----:B------:R-:W-:Y:S01]  /*17260*/  BSSY B1, `(.L_x_294) ;  /* 0x0000009000017945 */ /* 0x000fe20003800000 */
[----:B------:R-:W-:Y:S02]  /*17270*/  ISETP.GT.AND P2, PT, R0, 0x9, P1 ;  /* 0x000000090000780c */ /* 0x000fe40000f44270 */
[----:B------:R-:W-:-:S04]  /*17280*/  FMUL R11, R11, R16 ;  /* 0x000000100b0b7220 */ /* 0x000fc80000400000 */
[----:B------:R-:W-:-:S05]  /*17290*/  FFMA R11, R30, R2, R11 ;  /* 0x000000021e0b7223 */ /* 0x000fca000000000b */
[----:B------:R-:W-:Y:S02]  /*172a0*/  F2FP.F16.F32.PACK_AB R14, RZ, R11 ;  /* 0x0000000bff0e723e */ /* 0x000fe400000000ff */
[----:B------:R-:W-:-:S05]  /*172b0*/  IADD3.X R11, R156, R9, RZ, P3, !PT ;  /* 0x000000099c0b7210 */ /* 0x000fca0001ffe4ff */
[----:B------:R2:W-:Y:S01]  /*172c0*/  @P4 STG.E.U16 desc[UR44][R10.64+0x10], R14 ;  /* 0x0000100e0a004986 */ /* 0x0005e2000c10152c */
[----:B------:R-:W-:Y:S05]  /*172d0*/  @!P2 BRA `(.L_x_295) ;  /* 0x000000000004a947 */ /* 0x000fea0003800000 */
[----:B------:R0:W5:Y:S02]  /*172e0*/  LDG.E.LTC128B.U16 R3, desc[UR44][R12.64+0x12] ;  /* 0x0000122c0c037981 */ /* 0x000164000c1e1520 */
.L_x_295:
[----:B------:R-:W-:Y:S05]  /*172f0*/  BSYNC B1 ;  /* 0x0000000000017941 */ /* 0x000fea0003800000 */
.L_x_294:
[----:B--2--5:R-:W-:Y:S01]  /*17300*/  HADD2.F32 R11, -RZ, R3.H0_H0 ;  /* 0x20000003ff0b7230 */ /* 0x024fe20000004100 */
[----:B------:R-:W-:Y:S01]  /*17310*/  IADD3 R158, P3, P4, R158, R4, R159 ;  /* 0x000000049e9e7210 */ /* 0x000fe20007c7e09f */
[----:B------:R-:W-:Y:S01]  /*17320*/  BSSY B1, `(.L_x_296) ;  /* 0x0000009000017945 */ /* 0x000fe20003800000 */
[----:B------:R-:W-:Y:S02]  /*17330*/  ISETP.GT.AND P5, PT, R0, 0x10, P0 ;  /* 0x000000100000780c */ /* 0x000fe400007a4270 */
[----:B------:R-:W-:Y:S01]  /*17340*/  FMUL R10, R11, R16 ;  /* 0x000000100b0a7220 */ /* 0x000fe20000400000 */
[----:B------:R-:W-:-:S03]  /*17350*/  IADD3.X R159, R156, R5, R161, P3, P4 ;  /* 0x000000059c9f7210 */ /* 0x000fc60001fe84a1 */
[----:B------:R-:W-:-:S05]  /*17360*/  FFMA R10, R31, R2, R10 ;  /* 0x000000021f0a7223 */ /* 0x000fca000000000a */
[----:B------:R-:W-:-:S05]  /*17370*/  F2FP.F16.F32.PACK_AB R10, RZ, R10 ;  /* 0x0000000aff0a723e */ /* 0x000fca00000000ff */
[----:B------:R2:W-:Y:S01]  /*17380*/  @P2 STG.E.U16 desc[UR44][R158.64+0x12], R10 ;  /* 0x0000120a9e002986 */ /* 0x0005e2000c10152c */
[----:B------:R-:W-:Y:S05]  /*17390*/  @!P5 BRA `(.L_x_297) ;  /* 0x000000000004d947 */ /* 0x000fea0003800000 */
[----:B------:R0:W5:Y:S02]  /*173a0*/  LDG.E.LTC128B.U16 R3, desc[UR44][R6.64+0x20] ;  /* 0x0000202c06037981 */ /* 0x000164000c1e1520 */
.L_x_297:
[----:B------:R-:W-:Y:S05]  /*173b0*/  BSYNC B1 ;  /* 0x0000000000017941 */ /* 0x000fea0003800000 */
.L_x_296:
[----:B-----5:R-:W-:Y:S01]  /*173c0*/  HADD2.F32 R5, -RZ, R3.H0_H0 ;  /* 0x20000003ff057230 */ /* 0x020fe20000004100 */
        /* <DEDUP_REMOVED lines=8> */
.L_x_299:
[----:B------:R-:W-:Y:S05]  /*17450*/  BSYNC B1 ;  /* 0x0000000000017941 */ /* 0x000fea0003800000 */
.L_x_298:
[----:B0----5:R-:W-:Y:S01]  /*17460*/  HADD2.F32 R5, -RZ, R3.H0_H0 ;  /* 0x20000003ff057230 */ /* 0x021fe20000004100 */
        /* <DEDUP_REMOVED lines=8> */
.L_x_301:
[----:B------:R-:W-:Y:S05]  /*174f0*/  BSYNC B1 ;  /* 0x0000000000017941 */ /* 0x000fea0003800000 */
.L_x_300:
[----:B-----5:R-:W-:Y:S01]  /*17500*/  HADD2.F32 R5, -RZ, R3.H0_H0 ;  /* 0x20000003ff057230 */ /* 0x020fe20000004100 */
[----:B------:R-:W-:Y:S01]  /*17510*/  ISETP.GT.AND P2, PT, R0, 0x11, P1 ;  /* 0x000000110000780c */ /* 0x000fe20000f44270 */
[----:B0-----:R-:W-:Y:S01]  /*17520*/  @P3 IMAD.MOV.U32 R4, RZ, RZ, R158 ;  /* 0x000000ffff043224 */ /* 0x001fe200078e009e */
[----:B------:R-:W-:Y:S02]  /*17530*/  BSSY B1, `(.L_x_302) ;  /* 0x0000009000017945 */ /* 0x000fe40003800000 */
[----:B------:R-:W-:-:S04]  /*17540*/  FMUL R5, R5, R16 ;  /* 0x0000001005057220 */ /* 0x000fc80000400000 */
[----:B------:R-:W-:-:S05]  /*17550*/  FFMA R5, R34, R2, R5 ;  /* 0x0000000222057223 */ /* 0x000fca0000000005 */
[----:B------:R-:W-:-:S04]  /*17560*/  F2FP.F16.F32.PACK_AB R5, RZ, R5 ;  /* 0x00000005ff05723e */ /* 0x000fc800000000ff */
[----:B--2---:R-:W-:Y:S02]  /*17570*/  PRMT R10, R5, 0x7610, R10 ;  /* 0x00007610050a7816 */ /* 0x004fe4000000000a */
[----:B------:R-:W-:-:S05]  /*17580*/  @P3 MOV R5, R159 ;  /* 0x0000009f00053202 */ /* 0x000fca0000000f00 */
[----:B------:R0:W-:Y:S01]  /*17590*/  @P3 STG.E.U16 desc[UR44][R4.64+0x20], R10 ;  /* 0x0000200a04003986 */ /* 0x0001e2000c10152c */
[----:B------:R-:W-:Y:S05]  /*175a0*/  @!P2 BRA `(.L_x_303) ;  /* 0x000000000004a947 */ /* 0x000fea0003800000 */
[----:B------:R2:W5:Y:S02]  /*175b0*/  LDG.E.LTC128B.U16 R3, desc[UR44][R12.64+0x22] ;  /* 0x0000222c0c037981 */ /* 0x000564000c1e1520 */
.L_x_303:
[----:B------:R-:W-:Y:S05]  /*175c0*/  BSYNC B1 ;  /* 0x0000000000017941 */ /* 0x000fea0003800000 */
.L_x_302:
[----:B0----5:R-:W-:Y:S01]  /*175d0*/  HADD2.F32 R5, -RZ, R3.H0_H0 ;  /* 0x20000003ff057230 */ /* 0x021fe20000004100 */
[----:B------:R-:W-:Y:S01]  /*175e0*/  ISETP.GT.AND P3, PT, R0, 0x18, P0 ;  /* 0x000000180000780c */ /* 0x000fe20000764270 */
[----:B------:R-:W-:Y:S03]  /*175f0*/  BSSY B1, `(.L_x_304) ;  /* 0x000000a000017945 */ /* 0x000fe60003800000 */
[----:B------:R-:W-:Y:S01]  /*17600*/  FMUL R4, R5, R16 ;  /* 0x0000001005047220 */ /* 0x000fe20000400000 */
[----:B------:R-:W-:-:S03]  /*17610*/  @P2 MOV R5, R159 ;  /* 0x0000009f00052202 */ /* 0x000fc60000000f00 */
[----:B------:R-:W-:-:S05]  /*17620*/  FFMA R4, R35, R2, R4 ;  /* 0x0000000223047223 */ /* 0x000fca0000000004 */
[----:B------:R-:W-:-:S04]  /*17630*/  F2FP.F16.F32.PACK_AB R4, RZ, R4 ;  /* 0x00000004ff04723e */ /* 0x000fc800000000ff */
[----:B------:R-:W-:Y:S01]  /*17640*/  PRMT R10, R4, 0x7610, R10 ;  /* 0x00007610040a7816 */ /* 0x000fe2000000000a */
[----:B------:R-:W-:-:S05]  /*17650*/  @P2 IMAD.MOV.U32 R4, RZ, RZ, R158 ;  /* 0x000000ffff042224 */ /* 0x000fca00078e009e */
[----:B------:R0:W-:Y:S01]  /*17660*/  @P2 STG.E.U16 desc[UR44][R4.64+0x22], R10 ;  /* 0x0000220a04002986 */ /* 0x0001e2000c10152c */
[----:B------:R-:W-:Y:S05]  /*17670*/  @!P3 BRA `(.L_x_305) ;  /* 0x000000000004b947 */ /* 0x000fea0003800000 */
[----:B------:R0:W5:Y:S02]  /*17680*/  LDG.E.LTC128B.U16 R3, desc[UR44][R6.64+0x30] ;  /* 0x0000302c06037981 */ /* 0x000164000c1e1520 */
.L_x_305:
[----:B------:R-:W-:Y:S05]  /*17690*/  BSYNC B1 ;  /* 0x0000000000017941 */ /* 0x000fea0003800000 */
.L_x_304:
        /* <DEDUP_REMOVED lines=9> */
.L_x_307:
[----:B------:R-:W-:Y:S05]  /*17730*/  BSYNC B1 ;  /* 0x0000000000017941 */ /* 0x000fea0003800000 */
.L_x_306:
        /* <DEDUP_REMOVED lines=9> */
.L_x_309:
[----:B------:R-:W-:Y:S05]  /*177d0*/  BSYNC B1 ;  /* 0x0000000000017941 */ /* 0x000fea0003800000 */
.L_x_308:
[----:B-----5:R-:W-:Y:S01]  /*177e0*/  HADD2.F32 R5, -RZ, R3.H0_H0 ;  /* 0x20000003ff057230 */ /* 0x020fe20000004100 */
[----:B------:R-:W-:Y:S01]  /*177f0*/  ISETP.GT.AND P2, PT, R0, 0x19, P1 ;  /* 0x000000190000780c */ /* 0x000fe20000f44270 */
[----:B0-----:R-:W-:Y:S01]  /*17800*/  @P3 IMAD.MOV.U32 R4, RZ, RZ, R158 ;  /* 0x000000ffff043224 */ /* 0x001fe200078e009e */
[----:B------:R-:W-:Y:S02]  /*17810*/  BSSY B1, `(.L_x_310) ;  /* 0x0000009000017945 */ /* 0x000fe40003800000 */
[----:B------:R-:W-:-:S04]  /*17820*/  FMUL R5, R5, R16 ;  /* 0x0000001005057220 */ /* 0x000fc80000400000 */
[----:B------:R-:W-:-:S05]  /*17830*/  FFMA R5, R38, R2, R5 ;  /* 0x0000000226057223 */ /* 0x000fca0000000005 */
[----:B------:R-:W-:-:S04]  /*17840*/  F2FP.F16.F32.PACK_AB R5, RZ, R5 ;  /* 0x00000005ff05723e */ /* 0x000fc800000000ff */
[----:B------:R-:W-:Y:S02]  /*17850*/  PRMT R10, R5, 0x7610, R10 ;  /* 0x00007610050a7816 */ /* 0x000fe4000000000a */
[----:B------:R-:W-:-:S05]  /*17860*/  @P3 MOV R5, R159 ;  /* 0x0000009f00053202 */ /* 0x000fca0000000f00 */
[----:B------:R0:W-:Y:S01]  /*17870*/  @P3 STG.E.U16 desc[UR44][R4.64+0x30], R10 ;  /* 0x0000300a04003986 */ /* 0x0001e2000c10152c */
[----:B------:R-:W-:Y:S05]  /*17880*/  @!P2 BRA `(.L_x_311) ;  /* 0x000000000004a947 */ /* 0x000fea0003800000 */
[----:B------:R0:W5:Y:S02]  /*17890*/  LDG.E.LTC128B.U16 R3, desc[UR44][R12.64+0x32] ;  /* 0x0000322c0c037981 */ /* 0x000164000c1e1520 */
.L_x_311:
[----:B------:R-:W-:Y:S05]  /*178a0*/  BSYNC B1 ;  /* 0x0000000000017941 */ /* 0x000fea0003800000 */
.L_x_310:
        /* <DEDUP_REMOVED lines=12> */
.L_x_313:
[----:B------:R-:W-:Y:S05]  /*17970*/  BSYNC B1 ;  /* 0x0000000000017941 */ /* 0x000fea0003800000 */
.L_x_312:
        /* <DEDUP_REMOVED lines=9> */
.L_x_315:
[----:B------:R-:W-:Y:S05]  /*17a10*/  BSYNC B1 ;  /* 0x0000000000017941 */ /* 0x000fea0003800000 */
.L_x_314:
        /* <DEDUP_REMOVED lines=9> */
.L_x_317:
[----:B------:R-:W-:Y:S05]  /*17ab0*/  BSYNC B1 ;  /* 0x0000000000017941 */ /* 0x000fea0003800000 */
.L_x_316:
        /* <DEDUP_REMOVED lines=12> */
.L_x_319:
[----:B------:R-:W-:Y:S05]  /*17b80*/  BSYNC B1 ;  /* 0x0000000000017941 */ /* 0x000fea0003800000 */
.L_x_318:
        /* <DEDUP_REMOVED lines=12> */
.L_x_321:
[----:B------:R-:W-:Y:S05]  /*17c50*/  BSYNC B1 ;  /* 0x0000000000017941 */ /* 0x000fea0003800000 */
.L_x_320:
        /* <DEDUP_REMOVED lines=9> */
.L_x_323:
[----:B------:R-:W-:Y:S05]  /*17cf0*/  BSYNC B1 ;  /* 0x0000000000017941 */ /* 0x000fea0003800000 */
.L_x_322:
        /* <DEDUP_REMOVED lines=9> */
.L_x_325:
[----:B------:R-:W-:Y:S05]  /*17d90*/  BSYNC B1 ;  /* 0x0000000000017941 */ /* 0x000fea0003800000 */
.L_x_324:
        /* <DEDUP_REMOVED lines=12> */
.L_x_327:
[----:B------:R-:W-:Y:S05]  /*17e60*/  BSYNC B1 ;  /* 0x0000000000017941 */ /* 0x000fea0003800000 */
.L_x_326:
        /* <DEDUP_REMOVED lines=12> */
.L_x_329:
[----:B------:R-:W-:Y:S05]  /*17f30*/  BSYNC B1 ;  /* 0x0000000000017941 */ /* 0x000fea0003800000 */
.L_x_328:
        /* <DEDUP_REMOVED lines=9> */
.L_x_331:
[----:B------:R-:W-:Y:S05]  /*17fd0*/  BSYNC B1 ;  /* 0x0000000000017941 */ /* 0x000fea0003800000 */
.L_x_330:
        /* <DEDUP_REMOVED lines=9> */
.L_x_333:
[----:B------:R-:W-:Y:S05]  /*18070*/  BSYNC B1 ;  /* 0x0000000000017941 */ /* 0x000fea0003800000 */
.L_x_332:
        /* <DEDUP_REMOVED lines=12> */
.L_x_335:
[----:B------:R-:W-:Y:S05]  /*18140*/  BSYNC B1 ;  /* 0x0000000000017941 */ /* 0x000fea0003800000 */
.L_x_334:
        /* <DEDUP_REMOVED lines=12> */
.L_x_337:
[----:B------:R-:W-:Y:S05]  /*18210*/  BSYNC B1 ;  /* 0x0000000000017941 */ /* 0x000fea0003800000 */
.L_x_336:
        /* <DEDUP_REMOVED lines=9> */
.L_x_339:
[----:B------:R-:W-:Y:S05]  /*182b0*/  BSYNC B1 ;  /* 0x0000000000017941 */ /* 0x000fea0003800000 */
.L_x_338:
        /* <DEDUP_REMOVED lines=9> */
.L_x_341:
[----:B------:R-:W-:Y:S05]  /*18350*/  BSYNC B1 ;  /* 0x0000000000017941 */ /* 0x000fea0003800000 */
.L_x_340:
        /* <DEDUP_REMOVED lines=12> */
.L_x_343:
[----:B------:R-:W-:Y:S05]  /*18420*/  BSYNC B1 ;  /* 0x0000000000017941 */ /* 0x000fea0003800000 */
.L_x_342:
        /* <DEDUP_REMOVED lines=12> */
.L_x_345:
[----:B------:R-:W-:Y:S05]  /*184f0*/  BSYNC B1 ;  /* 0x0000000000017941 */ /* 0x000fea0003800000 */
.L_x_344:
        /* <DEDUP_REMOVED lines=9> */
.L_x_347:
[----:B------:R-:W-:Y:S05]  /*18590*/  BSYNC B1 ;  /* 0x0000000000017941 */ /* 0x000fea0003800000 */
.L_x_346:
        /* <DEDUP_REMOVED lines=9> */
.L_x_349:
[----:B------:R-:W-:Y:S05]  /*18630*/  BSYNC B1 ;  /* 0x0000000000017941 */ /* 0x000fea0003800000 */
.L_x_348:
        /* <DEDUP_REMOVED lines=12> */
.L_x_351:
[----:B------:R-:W-:Y:S05]  /*18700*/  BSYNC B1 ;  /* 0x0000000000017941 */ /* 0x000fea0003800000 */
.L_x_350:
        /* <DEDUP_REMOVED lines=12> */
.L_x_353:
[----:B------:R-:W-:Y:S05]  /*187d0*/  BSYNC B1 ;  /* 0x0000000000017941 */ /* 0x000fea0003800000 */
.L_x_352:
        /* <DEDUP_REMOVED lines=9> */
.L_x_355:
[----:B------:R-:W-:Y:S05]  /*18870*/  BSYNC B1 ;  /* 0x0000000000017941 */ /* 0x000fea0003800000 */
.L_x_354:
        /* <DEDUP_REMOVED lines=9> */
.L_x_357:
[----:B------:R-:W-:Y:S05]  /*18910*/  BSYNC B1 ;  /* 0x0000000000017941 */ /* 0x000fea0003800000 */
.L_x_356:
        /* <DEDUP_REMOVED lines=12> */
.L_x_359:
[----:B------:R-:W-:Y:S05]  /*189e0*/  BSYNC B1 ;  /* 0x0000000000017941 */ /* 0x000fea0003800000 */
.L_x_358:
        /* <DEDUP_REMOVED lines=12> */
.L_x_361:
[----:B------:R-:W-:Y:S05]  /*18ab0*/  BSYNC B1 ;  /* 0x0000000000017941 */ /* 0x000fea0003800000 */
.L_x_360:
        /* <DEDUP_REMOVED lines=9> */
.L_x_363:
[----:B------:R-:W-:Y:S05]  /*18b50*/  BSYNC B1 ;  /* 0x0000000000017941 */ /* 0x000fea0003800000 */
.L_x_362:
        /* <DEDUP_REMOVED lines=9> */
.L_x_365:
[----:B------:R-:W-:Y:S05]  /*18bf0*/  BSYNC B1 ;  /* 0x0000000000017941 */ /* 0x000fea0003800000 */
.L_x_364:
        /* <DEDUP_REMOVED lines=12> */
.L_x_367:
[----:B------:R-:W-:Y:S05]  /*18cc0*/  BSYNC B1 ;  /* 0x0000000000017941 */ /* 0x000fea0003800000 */
.L_x_366:
        /* <DEDUP_REMOVED lines=12> */
.L_x_369:
[----:B------:R-:W-:Y:S05]  /*18d90*/  BSYNC B1 ;  /* 0x0000000000017941 */ /* 0x000fea0003800000 */
.L_x_368:
        /* <DEDUP_REMOVED lines=9> */
.L_x_371:
[----:B------:R-:W-:Y:S05]  /*18e30*/  BSYNC B1 ;  /* 0x0000000000017941 */ /* 0x000fea0003800000 */
.L_x_370:
        /* <DEDUP_REMOVED lines=9> */
.L_x_373:
[----:B------:R-:W-:Y:S05]  /*18ed0*/  BSYNC B1 ;  /* 0x0000000000017941 */ /* 0x000fea0003800000 */
.L_x_372:
        /* <DEDUP_REMOVED lines=12> */
.L_x_375:
[----:B------:R-:W-:Y:S05]  /*18fa0*/  BSYNC B1 ;  /* 0x0000000000017941 */ /* 0x000fea0003800000 */
.L_x_374:
        /* <DEDUP_REMOVED lines=12> */
.L_x_377:
[----:B------:R-:W-:Y:S05]  /*19070*/  BSYNC B1 ;  /* 0x0000000000017941 */ /* 0x000fea0003800000 */
.L_x_376:
        /* <DEDUP_REMOVED lines=9> */
.L_x_379:
[----:B------:R-:W-:Y:S05]  /*19110*/  BSYNC B1 ;  /* 0x0000000000017941 */ /* 0x000fea0003800000 */
.L_x_378:
        /* <DEDUP_REMOVED lines=9> */
.L_x_381:
[----:B------:R-:W-:Y:S05]  /*191b0*/  BSYNC B1 ;  /* 0x0000000000017941 */ /* 0x000fea0003800000 */
.L_x_380:
        /* <DEDUP_REMOVED lines=12> */
.L_x_383:
[----:B------:R-:W-:Y:S05]  /*19280*/  BSYNC B1 ;  /* 0x0000000000017941 */ /* 0x000fea0003800000 */
.L_x_382:
        /* <DEDUP_REMOVED lines=12> */
.L_x_385:
[----:B------:R-:W-:Y:S05]  /*19350*/  BSYNC B1 ;  /* 0x0000000000017941 */ /* 0x000fea0003800000 */
.L_x_384:
        /* <DEDUP_REMOVED lines=9> */
.L_x_387:
[----:B------:R-:W-:Y:S05]  /*193f0*/  BSYNC B1 ;  /* 0x0000000000017941 */ /* 0x000fea0003800000 */
.L_x_386:
        /* <DEDUP_REMOVED lines=9> */
.L_x_389:
[----:B------:R-:W-:Y:S05]  /*19490*/  BSYNC B1 ;  /* 0x0000000000017941 */ /* 0x000fea0003800000 */
.L_x_388:
        /* <DEDUP_REMOVED lines=12> */
.L_x_391:
[----:B------:R-:W-:Y:S05]  /*19560*/  BSYNC B1 ;  /* 0x0000000000017941 */ /* 0x000fea0003800000 */
.L_x_390:
        /* <DEDUP_REMOVED lines=12> */
.L_x_393:
[----:B------:R-:W-:Y:S05]  /*19630*/  BSYNC B1 ;  /* 0x0000000000017941 */ /* 0x000fea0003800000 */
.L_x_392:
        /* <DEDUP_REMOVED lines=9> */
.L_x_395:
[----:B------:R-:W-:Y:S05]  /*196d0*/  BSYNC B1 ;  /* 0x0000000000017941 */ /* 0x000fea0003800000 */
.L_x_394:
        /* <DEDUP_REMOVED lines=9> */
.L_x_397:
[----:B------:R-:W-:Y:S05]  /*19770*/  BSYNC B1 ;  /* 0x0000000000017941 */ /* 0x000fea0003800000 */
.L_x_396:
        /* <DEDUP_REMOVED lines=12> */
.L_x_399:
[----:B------:R-:W-:Y:S05]  /*19840*/  BSYNC B1 ;  /* 0x0000000000017941 */ /* 0x000fea0003800000 */
.L_x_398:
        /* <DEDUP_REMOVED lines=12> */
.L_x_401:
[----:B------:R-:W-:Y:S05]  /*19910*/  BSYNC B1 ;  /* 0x0000000000017941 */ /* 0x000fea0003800000 */
.L_x_400:
        /* <DEDUP_REMOVED lines=9> */
.L_x_403:
[----:B------:R-:W-:Y:S05]  /*199b0*/  BSYNC B1 ;  /* 0x0000000000017941 */ /* 0x000fea0003800000 */
.L_x_402:
        /* <DEDUP_REMOVED lines=9> */
.L_x_405:
[----:B------:R-:W-:Y:S05]  /*19a50*/  BSYNC B1 ;  /* 0x0000000000017941 */ /* 0x000fea0003800000 */
.L_x_404:
        /* <DEDUP_REMOVED lines=12> */
.L_x_407:
[----:B------:R-:W-:Y:S05]  /*19b20*/  BSYNC B1 ;  /* 0x0000000000017941 */ /* 0x000fea0003800000 */
.L_x_406:
        /* <DEDUP_REMOVED lines=12> */
.L_x_409:
[----:B------:R-:W-:Y:S05]  /*19bf0*/  BSYNC B1 ;  /* 0x0000000000017941 */ /* 0x000fea0003800000 */
.L_x_408:
        /* <DEDUP_REMOVED lines=9> */
.L_x_411:
[----:B------:R-:W-:Y:S05]  /*19c90*/  BSYNC B1 ;  /* 0x0000000000017941 */ /* 0x000fea0003800000 */
.L_x_410:
        /* <DEDUP_REMOVED lines=9> */
.L_x_413:
[----:B------:R-:W-:Y:S05]  /*19d30*/  BSYNC B1 ;  /* 0x0000000000017941 */ /* 0x000fea0003800000 */
.L_x_412:
        /* <DEDUP_REMOVED lines=12> */
.L_x_415:
[----:B------:R-:W-:Y:S05]  /*19e00*/  BSYNC B1 ;  /* 0x0000000000017941 */ /* 0x000fea0003800000 */
.L_x_414:
        /* <DEDUP_REMOVED lines=12> */
.L_x_417:
[----:B------:R-:W-:Y:S05]  /*19ed0*/  BSYNC B1 ;  /* 0x0000000000017941 */ /* 0x000fea0003800000 */
.L_x_416:
        /* <DEDUP_REMOVED lines=9> */
.L_x_419:
[----:B------:R-:W-:Y:S05]  /*19f70*/  BSYNC B1 ;  /* 0x0000000000017941 */ /* 0x000fea0003800000 */
.L_x_418:
        /* <DEDUP_REMOVED lines=9> */
.L_x_421:
[----:B------:R-:W-:Y:S05]  /*1a010*/  BSYNC B1 ;  /* 0x0000000000017941 */ /* 0x000fea0003800000 */
.L_x_420:
        /* <DEDUP_REMOVED lines=12> */
.L_x_423:
[----:B------:R-:W-:Y:S05]  /*1a0e0*/  BSYNC B1 ;  /* 0x0000000000017941 */ /* 0x000fea0003800000 */
.L_x_422:
        /* <DEDUP_REMOVED lines=12> */
.L_x_425:
[----:B------:R-:W-:Y:S05]  /*1a1b0*/  BSYNC B1 ;  /* 0x0000000000017941 */ /* 0x000fea0003800000 */
.L_x_424:
        /* <DEDUP_REMOVED lines=9> */
.L_x_427:
[----:B------:R-:W-:Y:S05]  /*1a250*/  BSYNC B1 ;  /* 0x0000000000017941 */ /* 0x000fea0003800000 */
.L_x_426:
        /* <DEDUP_REMOVED lines=9> */
.L_x_429:
[----:B------:R-:W-:Y:S05]  /*1a2f0*/  BSYNC B1 ;  /* 0x0000000000017941 */ /* 0x000fea0003800000 */
.L_x_428:
        /* <DEDUP_REMOVED lines=12> */
.L_x_431:
[----:B------:R-:W-:Y:S05]  /*1a3c0*/  BSYNC B1 ;  /* 0x0000000000017941 */ /* 0x000fea0003800000 */
.L_x_430:
        /* <DEDUP_REMOVED lines=12> */
.L_x_433:
[----:B------:R-:W-:Y:S05]  /*1a490*/  BSYNC B1 ;  /* 0x0000000000017941 */ /* 0x000fea0003800000 */
.L_x_432:
        /* <DEDUP_REMOVED lines=9> */
.L_x_435:
[----:B------:R-:W-:Y:S05]  /*1a530*/  BSYNC B1 ;  /* 0x0000000000017941 */ /* 0x000fea0003800000 */
.L_x_434:
        /* <DEDUP_REMOVED lines=9> */
.L_x_437:
[----:B------:R-:W-:Y:S05]  /*1a5d0*/  BSYNC B1 ;  /* 0x0000000000017941 */ /* 0x000fea0003800000 */
.L_x_436:
        /* <DEDUP_REMOVED lines=12> */
.L_x_439:
[----:B------:R-:W-:Y:S05]  /*1a6a0*/  BSYNC B1 ;  /* 0x0000000000017941 */ /* 0x000fea0003800000 */
.L_x_438:
        /* <DEDUP_REMOVED lines=12> */
.L_x_441:
[----:B------:R-:W-:Y:S05]  /*1a770*/  BSYNC B1 ;  /* 0x0000000000017941 */ /* 0x000fea0003800000 */
.L_x_440:
        /* <DEDUP_REMOVED lines=9> */
.L_x_443:
[----:B------:R-:W-:Y:S05]  /*1a810*/  BSYNC B1 ;  /* 0x0000000000017941 */ /* 0x000fea0003800000 */
.L_x_442:
        /* <DEDUP_REMOVED lines=9> */
.L_x_445:
[----:B------:R-:W-:Y:S05]  /*1a8b0*/  BSYNC B1 ;  /* 0x0000000000017941 */ /* 0x000fea0003800000 */
.L_x_444:
        /* <DEDUP_REMOVED lines=12> */
.L_x_447:
[----:B------:R-:W-:Y:S05]  /*1a980*/  BSYNC B1 ;  /* 0x0000000000017941 */ /* 0x000fea0003800000 */
.L_x_446:
        /* <DEDUP_REMOVED lines=12> */
.L_x_449:
[----:B------:R-:W-:Y:S05]  /*1aa50*/  BSYNC B1 ;  /* 0x0000000000017941 */ /* 0x000fea0003800000 */
.L_x_448:
        /* <DEDUP_REMOVED lines=9> */
.L_x_451:
[----:B------:R-:W-:Y:S05]  /*1aaf0*/  BSYNC B1 ;  /* 0x0000000000017941 */ /* 0x000fea0003800000 */
.L_x_450:
        /* <DEDUP_REMOVED lines=9> */
.L_x_453:
[----:B------:R-:W-:Y:S05]  /*1ab90*/  BSYNC B1 ;  /* 0x0000000000017941 */ /* 0x000fea0003800000 */
.L_x_452:
        /* <DEDUP_REMOVED lines=12> */
.L_x_455:
[----:B------:R-:W-:Y:S05]  /*1ac60*/  BSYNC B1 ;  /* 0x0000000000017941 */ /* 0x000fea0003800000 */
.L_x_454:
        /* <DEDUP_REMOVED lines=12> */
.L_x_457:
[----:B------:R-:W-:Y:S05]  /*1ad30*/  BSYNC B1 ;  /* 0x0000000000017941 */ /* 0x000fea0003800000 */
.L_x_456:
        /* <DEDUP_REMOVED lines=9> */
.L_x_459:
[----:B------:R-:W-:Y:S05]  /*1add0*/  BSYNC B1 ;  /* 0x0000000000017941 */ /* 0x000fea0003800000 */
.L_x_458:
        /* <DEDUP_REMOVED lines=9> */
.L_x_461:
[----:B------:R-:W-:Y:S05]  /*1ae70*/  BSYNC B1 ;  /* 0x0000000000017941 */ /* 0x000fea0003800000 */
.L_x_460:
        /* <DEDUP_REMOVED lines=12> */
.L_x_463:
[----:B------:R-:W-:Y:S05]  /*1af40*/  BSYNC B1 ;  /* 0x0000000000017941 */ /* 0x000fea0003800000 */
.L_x_462:
        /* <DEDUP_REMOVED lines=12> */
.L_x_465:
[----:B------:R-:W-:Y:S05]  /*1b010*/  BSYNC B1 ;  /* 0x0000000000017941 */ /* 0x000fea0003800000 */
.L_x_464:
        /* <DEDUP_REMOVED lines=9> */
.L_x_467:
[----:B------:R-:W-:Y:S05]  /*1b0b0*/  BSYNC B1 ;  /* 0x0000000000017941 */ /* 0x000fea0003800000 */
.L_x_466:
        /* <DEDUP_REMOVED lines=9> */
.L_x_469:
[----:B------:R-:W-:Y:S05]  /*1b150*/  BSYNC B1 ;  /* 0x0000000000017941 */ /* 0x000fea0003800000 */
.L_x_468:
        /* <DEDUP_REMOVED lines=12> */
.L_x_471:
[----:B------:R-:W-:Y:S05]  /*1b220*/  BSYNC B1 ;  /* 0x0000000000017941 */ /* 0x000fea0003800000 */
.L_x_470:
        /* <DEDUP_REMOVED lines=12> */
.L_x_473:
[----:B------:R-:W-:Y:S05]  /*1b2f0*/  BSYNC B1 ;  /* 0x0000000000017941 */ /* 0x000fea0003800000 */
.L_x_472:
        /* <DEDUP_REMOVED lines=9> */
.L_x_475:
[----:B------:R-:W-:Y:S05]  /*1b390*/  BSYNC B1 ;  /* 0x0000000000017941 */ /* 0x000fea0003800000 */
.L_x_474:
        /* <DEDUP_REMOVED lines=9> */
.L_x_477:
[----:B------:R-:W-:Y:S05]  /*1b430*/  BSYNC B1 ;  /* 0x0000000000017941 */ /* 0x000fea0003800000 */
.L_x_476:
        /* <DEDUP_REMOVED lines=12> */
.L_x_479:
[----:B------:R-:W-:Y:S05]  /*1b500*/  BSYNC B1 ;  /* 0x0000000000017941 */ /* 0x000fea0003800000 */
.L_x_478:
        /* <DEDUP_REMOVED lines=12> */
.L_x_481:
[----:B------:R-:W-:Y:S05]  /*1b5d0*/  BSYNC B1 ;  /* 0x0000000000017941 */ /* 0x000fea0003800000 */
.L_x_480:
        /* <DEDUP_REMOVED lines=9> */
.L_x_483:
[----:B------:R-:W-:Y:S05]  /*1b670*/  BSYNC B1 ;  /* 0x0000000000017941 */ /* 0x000fea0003800000 */
.L_x_482:
        /* <DEDUP_REMOVED lines=9> */
.L_x_485:
[----:B------:R-:W-:Y:S05]  /*1b710*/  BSYNC B1 ;  /* 0x0000000000017941 */ /* 0x000fea0003800000 */
.L_x_484:
        /* <DEDUP_REMOVED lines=12> */
.L_x_487:
[----:B------:R-:W-:Y:S05]  /*1b7e0*/  BSYNC B1 ;  /* 0x0000000000017941 */ /* 0x000fea0003800000 */
.L_x_486:
        /* <DEDUP_REMOVED lines=12> */
.L_x_489:
[----:B------:R-:W-:Y:S05]  /*1b8b0*/  BSYNC B1 ;  /* 0x0000000000017941 */ /* 0x000fea0003800000 */
.L_x_488:
        /* <DEDUP_REMOVED lines=9> */
.L_x_491:
[----:B------:R-:W-:Y:S05]  /*1b950*/  BSYNC B1 ;  /* 0x0000000000017941 */ /* 0x000fea0003800000 */
.L_x_490:
        /* <DEDUP_REMOVED lines=9> */
.L_x_493:
[----:B------:R-:W-:Y:S05]  /*1b9f0*/  BSYNC B1 ;  /* 0x0000000000017941 */ /* 0x000fea0003800000 */
.L_x_492:
        /* <DEDUP_REMOVED lines=12> */
.L_x_495:
[----:B------:R-:W-:Y:S05]  /*1bac0*/  BSYNC B1 ;  /* 0x0000000000017941 */ /* 0x000fea0003800000 */
.L_x_494:
        /* <DEDUP_REMOVED lines=12> */
.L_x_497:
[----:B------:R-:W-:Y:S05]  /*1bb90*/  BSYNC B1 ;  /* 0x0000000000017941 */ /* 0x000fea0003800000 */
.L_x_496:
        /* <DEDUP_REMOVED lines=9> */
.L_x_499:
[----:B------:R-:W-:Y:S05]  /*1bc30*/  BSYNC B1 ;  /* 0x0000000000017941 */ /* 0x000fea0003800000 */
.L_x_498:
        /* <DEDUP_REMOVED lines=9> */
.L_x_501:
[----:B------:R-:W-:Y:S05]  /*1bcd0*/  BSYNC B1 ;  /* 0x0000000000017941 */ /* 0x000fea0003800000 */
.L_x_500:
        /* <DEDUP_REMOVED lines=12> */
.L_x_503:
[----:B------:R-:W-:Y:S05]  /*1bda0*/  BSYNC B1 ;  /* 0x0000000000017941 */ /* 0x000fea0003800000 */
.L_x_502:
        /* <DEDUP_REMOVED lines=12> */
.L_x_505:
[----:B------:R-:W-:Y:S05]  /*1be70*/  BSYNC B1 ;  /* 0x0000000000017941 */ /* 0x000fea0003800000 */
.L_x_504:
        /* <DEDUP_REMOVED lines=9> */
.L_x_507:
[----:B------:R-:W-:Y:S05]  /*1bf10*/  BSYNC B1 ;  /* 0x0000000000017941 */ /* 0x000fea0003800000 */
.L_x_506:
        /* <DEDUP_REMOVED lines=9> */
.L_x_509:
[----:B------:R-:W-:Y:S05]  /*1bfb0*/  BSYNC B1 ;  /* 0x0000000000017941 */ /* 0x000fea0003800000 */
.L_x_508:
        /* <DEDUP_REMOVED lines=12> */
.L_x_511:
[----:B------:R-:W-:Y:S05]  /*1c080*/  BSYNC B1 ;  /* 0x0000000000017941 */ /* 0x000fea0003800000 */
.L_x_510:
        /* <DEDUP_REMOVED lines=12> */
.L_x_513:
[----:B------:R-:W-:Y:S05]  /*1c150*/  BSYNC B1 ;  /* 0x0000000000017941 */ /* 0x000fea0003800000 */
.L_x_512:
        /* <DEDUP_REMOVED lines=9> */
.L_x_515:
[----:B------:R-:W-:Y:S05]  /*1c1f0*/  BSYNC B1 ;  /* 0x0000000000017941 */ /* 0x000fea0003800000 */
.L_x_514:
        /* <DEDUP_REMOVED lines=9> */
.L_x_517:
[----:B------:R-:W-:Y:S05]  /*1c290*/  BSYNC B1 ;  /* 0x0000000000017941 */ /* 0x000fea0003800000 */
.L_x_516:
        /* <DEDUP_REMOVED lines=12> */
.L_x_519:
[----:B------:R-:W-:Y:S05]  /*1c360*/  BSYNC B1 ;  /* 0x0000000000017941 */ /* 0x000fea0003800000 */
.L_x_518:
        /* <DEDUP_REMOVED lines=12> */
.L_x_521:
[----:B------:R-:W-:Y:S05]  /*1c430*/  BSYNC B1 ;  /* 0x0000000000017941 */ /* 0x000fea0003800000 */
.L_x_520:
        /* <DEDUP_REMOVED lines=9> */
.L_x_523:
[----:B------:R-:W-:Y:S05]  /*1c4d0*/  BSYNC B1 ;  /* 0x0000000000017941 */ /* 0x000fea0003800000 */
.L_x_522:
        /* <DEDUP_REMOVED lines=9> */
.L_x_525:
[----:B------:R-:W-:Y:S05]  /*1c570*/  BSYNC B1 ;  /* 0x0000000000017941 */ /* 0x000fea0003800000 */
.L_x_524:
        /* <DEDUP_REMOVED lines=12> */
.L_x_527:
[----:B------:R-:W-:Y:S05]  /*1c640*/  BSYNC B1 ;  /* 0x0000000000017941 */ /* 0x000fea0003800000 */
.L_x_526:
        /* <DEDUP_REMOVED lines=12> */
.L_x_529:
[----:B------:R-:W-:Y:S05]  /*1c710*/  BSYNC B1 ;  /* 0x0000000000017941 */ /* 0x000fea0003800000 */
.L_x_528:
        /* <DEDUP_REMOVED lines=9> */
.L_x_531:
[----:B------:R-:W-:Y:S05]  /*1c7b0*/  BSYNC B1 ;  /* 0x0000000000017941 */ /* 0x000fea0003800000 */
.L_x_530:
        /* <DEDUP_REMOVED lines=9> */
.L_x_533:
[----:B------:R-:W-:Y:S05]  /*1c850*/  BSYNC B1 ;  /* 0x0000000000017941 */ /* 0x000fea0003800000 */
.L_x_532:
[----:B-----5:R-:W-:Y:S01]  /*1c860*/  HADD2.F32 R5, -RZ, R3.H0_H0 ;  /* 0x20000003ff057230 */ /* 0x020fe20000004100 */
[----:B------:R-:W-:Y:S01]  /*1c870*/  ISETP.GT.AND P1, PT, R0, 0xf9, P1 ;  /* 0x000000f90000780c */ /* 0x000fe20000f24270 */
[----:B0-----:R-:W-:Y:S01]  /*1c880*/  @P2 IMAD.MOV.U32 R4, RZ, RZ, R158 ;  /* 0x000000ffff042224 */ /* 0x001fe200078e009e */
[----:B------:R-:W-:Y:S02]  /*1c890*/  BSSY B1, `(.L_x_534) ;  /* 0x0000009000017945 */ /* 0x000fe40003800000 */
[----:B------:R-:W-:-:S04]  /*1c8a0*/  FMUL R5, R5, R16 ;  /* 0x0000001005057220 */ /* 0x000fc80000400000 */
[----:B------:R-:W-:-:S05]  /*1c8b0*/  FFMA R5, R150, R2, R5 ;  /* 0x0000000296057223 */ /* 0x000fca0000000005 */
[----:B------:R-:W-:-:S04]  /*1c8c0*/  F2FP.F16.F32.PACK_AB R5, RZ, R5 ;  /* 0x00000005ff05723e */ /* 0x000fc800000000ff */
[----:B-1--4-:R-:W-:Y:S02]  /*1c8d0*/  PRMT R6, R5, 0x7610, R6 ;  /* 0x0000761005067816 */ /* 0x012fe40000000006 */
[----:B------:R-:W-:-:S05]  /*1c8e0*/  @P2 MOV R5, R159 ;  /* 0x0000009f00052202 */ /* 0x000fca0000000f00 */
[----:B------:R0:W-:Y:S01]  /*1c8f0*/  @P2 STG.E.U16 desc[UR44][R4.64+0x1f0], R6 ;  /* 0x0001f00604002986 */ /* 0x0001e2000c10152c */
[----:B------:R-:W-:Y:S05]  /*1c900*/  @!P1 BRA `(.L_x_535) ;  /* 0x0000000000049947 */ /* 0x000fea0003800000 */
[----:B------:R1:W5:Y:S02]  /*1c910*/  LDG.E.LTC128B.U16 R3, desc[UR44][R12.64+0x1f2] ;  /* 0x0001f22c0c037981 */ /* 0x000364000c1e1520 */
.L_x_535:
[----:B------:R-:W-:Y:S05]  /*1c920*/  BSYNC B1 ;  /* 0x0000000000017941 */ /* 0x000fea0003800000 */
.L_x_534:
[----:B------:R-:W-:Y:S05]  /*1c930*/  @!P1 BRA `(.L_x_536) ;  /* 0x0000004c00b09947 */ /* 0x000fea0003800000 */
[----:B-----5:R-:W-:-:S05]  /*1c940*/  HADD2.F32 R3, -RZ, R3.H0_H0 ;  /* 0x20000003ff037230 */ /* 0x020fca0000004100 */
[----:B------:R-:W-:-:S04]  /*1c950*/  FMUL R0, R3, R16 ;  /* 0x0000001003007220 */ /* 0x000fc80000400000 */
[----:B------:R-:W-:-:S05]  /*1c960*/  FFMA R0, R151, R2, R0 ;  /* 0x0000000297007223 */ /* 0x000fca0000000000 */
[----:B------:R-:W-:-:S05]  /*1c970*/  F2FP.F16.F32.PACK_AB R0, RZ, R0 ;  /* 0x00000000ff00723e */ /* 0x000fca00000000ff */
[----:B------:R4:W-:Y:S01]  /*1c980*/  STG.E.U16 desc[UR44][R158.64+0x1f2], R0 ;  /* 0x0001f2009e007986 */ /* 0x0009e2000c10152c */
[----:B------:R-:W-:Y:S05]  /*1c990*/  BRA `(.L_x_536) ;  /* 0x0000004c00987947 */ /* 0x000fea0003800000 */
.L_x_29:
[----:B------:R-:W2:Y:S01]  /*1c9a0*/  LDL.LU R3, [R1] ;  /* 0x0000000001037983 */ /* 0x000ea20000300800 */
[----:B------:R-:W-:-:S03]  /*1c9b0*/  ULDC.64 UR4, c[0x0][0x5c0] ;  /* 0x0001700000047ab9 */ /* 0x000fc60000000a00 */
[----:B------:R-:W3:Y:S04]  /*1c9c0*/  LDL.LU R9, [R1+0x60] ;  /* 0x0000600001097983 */ /* 0x000ee80000300800 */
[----:B------:R-:W4:Y:S04]  /*1c9d0*/  LDL.LU R11, [R1+0x8c] ;  /* 0x00008c00010b7983 */ /* 0x000f280000300800 */
[----:B------:R-:W5:Y:S04]  /*1c9e0*/  LDL.LU R235, [R1+0x9c] ;  /* 0x00009c0001eb7983 */ /* 0x000f680000300800 */
        /* <DEDUP_REMOVED lines=75> */
[----:B------:R-:W5:Y:S01]  /*1cea0*/  LDL.LU R158, [R1+0x1cc] ;  /* 0x0001cc00019e7983 */ /* 0x000f620000300800 */
[----:B--2---:R-:W-:-:S03]  /*1ceb0*/  FMUL R3, R3, R2 ;  /* 0x0000000203037220 */ /* 0x004fc60000400000 */
[----:B------:R-:W2:Y:S01]  /*1cec0*/  LDL.LU R157, [R1+0x1d0] ;  /* 0x0001d000019d7983 */ /* 0x000ea20000300800 */
[----:B------:R-:W-:-:S03]  /*1ced0*/  LEA R4, P0, R6, UR4, 0x1 ;  /* 0x0000000406047c11 */ /* 0x000fc6000f8008ff */
[----:B------:R-:W2:Y:S04]  /*1cee0*/  LDL.LU R156, [R1+0x1d4] ;  /* 0x0001d400019c7983 */ /* 0x000ea80000300800 */
[----:B------:R-:W2:Y:S04]  /*1cef0*/  LDL.LU R155, [R1+0x1d8] ;  /* 0x0001d800019b7983 */ /* 0x000ea80000300800 */
[----:B------:R-:W2:Y:S04]  /*1cf00*/  LDL.LU R154, [R1+0x1dc] ;  /* 0x0001dc00019a7983 */ /* 0x000ea80000300800 */
[----:B------:R-:W2:Y:S01]  /*1cf10*/  LDL.LU R153, [R1+0x1e0] ;  /* 0x0001e00001997983 */ /* 0x000ea20000300800 */
[----:B------:R-:W-:-:S03]  /*1cf20*/  LEA.HI.X R5, R6, UR5, R10, 0x1, P0 ;  /* 0x0000000506057c11 */ /* 0x000fc600080f0c0a */
[----:B------:R-:W2:Y:S01]  /*1cf30*/  LDL.LU R152, [R1+0x1e4] ;  /* 0x0001e40001987983 */ /* 0x000ea20000300800 */
[----:B------:R-:W-:-:S03]  /*1cf40*/  F2FP.F16.F32.PACK_AB R3, RZ, R3 ;  /* 0x00000003ff03723e */ /* 0x000fc600000000ff */
[----:B------:R-:W2:Y:S04]  /*1cf50*/  LDL.LU R23, [R1+0x1e8] ;  /* 0x0001e80001177983 */ /* 0x000ea80000300800 */
[----:B------:R-:W2:Y:S04]  /*1cf60*/  LDL.LU R22, [R1+0x1ec] ;  /* 0x0001ec0001167983 */ /* 0x000ea80000300800 */
[----:B------:R-:W2:Y:S04]  /*1cf70*/  LDL.LU R21, [R1+0x1f0] ;  /* 0x0001f00001157983 */ /* 0x000ea80000300800 */
[----:B------:R-:W2:Y:S04]  /*1cf80*/  LDL.LU R20, [R1+0x1f4] ;  /* 0x0001f40001147983 */ /* 0x000ea80000300800 */
[----:B------:R-:W2:Y:S04]  /*1cf90*/  LDL.LU R19, [R1+0x1f8] ;  /* 0x0001f80001137983 */ /* 0x000ea80000300800 */
[----:B------:R-:W2:Y:S04]  /*1cfa0*/  LDL.LU R18, [R1+0x1fc] ;  /* 0x0001fc0001127983 */ /* 0x000ea80000300800 */
[----:B------:R-:W3:Y:S04]  /*1cfb0*/  LDL.LU R7, [R1+0x8] ;  /* 0x0000080001077983 */ /* 0x000ee80000300800 */
[----:B------:R-:W4:Y:S04]  /*1cfc0*/  LDL.LU R6, [R1+0xc] ;  /* 0x00000c0001067983 */ /* 0x000f280000300800 */
[----:B------:R0:W-:Y:S04]  /*1cfd0*/  @P1 STG.E.U16 desc[UR44][R4.64], R3 ;  /* 0x0000000304001986 */ /* 0x0001e8000c10152c */
[----:B0-----:R-:W5:Y:S01]  /*1cfe0*/  LDL.LU R3, [R1+0x4] ;  /* 0x0000040001037983 */ /* 0x001f620000300800 */
[----:B------:R-:W-:Y:S01]  /*1cff0*/  ISETP.GT.AND P0, PT, R0, 0x1, P3 ;  /* 0x000000010000780c */ /* 0x000fe20001f04270 */
[----:B------:R-:W-:Y:S01]  /*1d000*/  USHF.L.U32 UR5, UR8, 0x4, URZ ;  /* 0x0000000408057899 */ /* 0x000fe2000800063f */
[----:B------:R-:W-:Y:S01]  /*1d010*/  ISETP.GT.AND P2, PT, R17, 0x8, PT ;  /* 0x000000081100780c */ /* 0x000fe20003f44270 */
[----:B------:R-:W-:Y:S01]  /*1d020*/  USHF.L.U64.HI UR4, UR8, 0x4, UR9 ;  /* 0x0000000408047899 */ /* 0x000fe20008010209 */
[----:B---3--:R-:W-:-:S05]  /*1d030*/  FMUL R7, R7, R2 ;  /* 0x0000000207077220 */ /* 0x008fca0000400000 */
[----:B------:R-:W-:-:S04]  /*1d040*/  F2FP.F16.F32.PACK_AB R7, RZ, R7 ;  /* 0x00000007ff07723e */ /* 0x000fc800000000ff */
[----:B------:R-:W-:Y:S01]  /*1d050*/  PRMT R8, R7, 0x7610, R8 ;  /* 0x0000761007087816 */ /* 0x000fe20000000008 */
[----:B-----5:R-:W-:-:S05]  /*1d060*/  FMUL R3, R3, R2 ;  /* 0x0000000203037220 */ /* 0x020fca0000400000 */
[----:B------:R-:W-:-:S05]  /*1d070*/  F2FP.F16.F32.PACK_AB R3, RZ, R3 ;  /* 0x00000003ff03723e */ /* 0x000fca00000000ff */
[----:B------:R4:W-:Y:S01]  /*1d080*/  @P0 STG.E.U16 desc[UR44][R4.64+0x2], R3 ;  /* 0x0000020304000986 */ /* 0x0009e2000c10152c */
[----:B------:R-:W-:Y:S01]  /*1d090*/  ISETP.GT.AND P0, PT, R0, RZ, P2 ;  /* 0x000000ff0000720c */ /* 0x000fe20001704270 */
[----:B----4-:R-:W-:Y:S01]  /*1d0a0*/  FMUL R3, R6, R2 ;  /* 0x0000000206037220 */ /* 0x010fe20000400000 */
[----:B------:R-:W-:-:S04]  /*1d0b0*/  IADD3 R6, P1, R4, UR5, RZ ;  /* 0x0000000504067c10 */ /* 0x000fc8000ff3e0ff */
[----:B------:R-:W-:Y:S02]  /*1d0c0*/  IADD3.X R7, R5, UR4, RZ, P1, !PT ;  /* 0x0000000405077c10 */ /* 0x000fe40008ffe4ff */
[----:B------:R-:W-:-:S05]  /*1d0d0*/  F2FP.F16.F32.PACK_AB R3, RZ, R3 ;  /* 0x00000003ff03723e */ /* 0x000fca00000000ff */
[----:B------:R0:W-:Y:S01]  /*1d0e0*/  @P0 STG.E.U16 desc[UR44][R6.64], R8 ;  /* 0x0000000806000986 */ /* 0x0001e2000c10152c */
[----:B------:R-:W-:-:S03]  /*1d0f0*/  ISETP.GT.AND P0, PT, R0, 0x1, P2 ;  /* 0x000000010000780c */ /* 0x000fc60001704270 */
[----:B0-----:R-:W3:Y:S10]  /*1d100*/  LDL.LU R8, [R1+0x50] ;  /* 0x0000500001087983 */ /* 0x001ef40000300800 */
[----:B------:R0:W-:Y:S04]  /*1d110*/  @P0 STG.E.U16 desc[UR44][R6.64+0x2], R3 ;  /* 0x0000020306000986 */ /* 0x0001e8000c10152c */
[----:B0-----:R-:W4:Y:S01]  /*1d120*/  LDL.LU R3, [R1+0x10] ;  /* 0x0000100001037983 */ /* 0x001f220000300800 */
[----:B------:R-:W-:Y:S01]  /*1d130*/  ISETP.GT.AND P0, PT, R0, 0x8, P3 ;  /* 0x000000080000780c */ /* 0x000fe20001f04270 */
[----:B----4-:R-:W-:-:S05]  /*1d140*/  FMUL R3, R3, R2 ;  /* 0x0000000203037220 */ /* 0x010fca0000400000 */
[----:B------:R-:W-:-:S07]  /*1d150*/  F2FP.F16.F32.PACK_AB R3, RZ, R3 ;  /* 0x00000003ff03723e */ /* 0x000fce00000000ff */
        /* <DEDUP_REMOVED lines=73> */
[----:B---3--:R-:W-:-:S05]  /*1d5f0*/  FMUL R8, R8, R2 ;  /* 0x0000000208087220 */ /* 0x008fca0000400000 */
[----:B------:R-:W-:Y:S01]  /*1d600*/  F2FP.F16.F32.PACK_AB R8, RZ, R8 ;  /* 0x00000008ff08723e */ /* 0x000fe200000000ff */
[----:B----4-:R-:W-:-:S05]  /*1d610*/  FMUL R3, R3, R2 ;  /* 0x0000000203037220 */ /* 0x010fca0000400000 */
[----:B------:R-:W-:-:S05]  /*1d620*/  F2FP.F16.F32.PACK_AB R3, RZ, R3 ;  /* 0x00000003ff03723e */ /* 0x000fca00000000ff */
[----:B------:R0:W-:Y:S01]  /*1d630*/  @P0 STG.E.U16 desc[UR44][R6.64+0x42], R3 ;  /* 0x0000420306000986 */ /* 0x0001e2000c10152c */
[----:B------:R-:W-:-:S03]  /*1d640*/  ISETP.GT.AND P0, PT, R0, 0x28, P3 ;  /* 0x000000280000780c */ /* 0x000fc60001f04270 */
[----:B0-----:R-:W3:Y:S01]  /*1d650*/  LDL.LU R3, [R1+0x54] ;  /* 0x0000540001037983 */ /* 0x001ee20000300800 */
[----:B------:R-:W-:-:S09]  /*1d660*/  ISETP.GT.AND P1, PT, R0, 0x29, P3 ;  /* 0x000000290000780c */ /* 0x000fd20001f24270 */
[----:B------:R0:W-:Y:S04]  /*1d670*/  @P0 STG.E.U16 desc[UR44][R4.64+0x50], R8 ;  /* 0x0000500804000986 */ /* 0x0001e8000c10152c */
[----:B0-----:R-:W4:Y:S01]  /*1d680*/  LDL.LU R8, [R1+0x58] ;  /* 0x0000580001087983 */ /* 0x001f220000300800 */
[----:B---3--:R-:W-:-:S05]  /*1d690*/  FMUL R3, R3, R2 ;  /* 0x0000000203037220 */ /* 0x008fca0000400000 */
[----:B------:R-:W-:-:S05]  /*1d6a0*/  F2FP.F16.F32.PACK_AB R3, RZ, R3 ;  /* 0x00000003ff03723e */ /* 0x000fca00000000ff */
[----:B------:R0:W-:Y:S01]  /*1d6b0*/  @P1 STG.E.U16 desc[UR44][R4.64+0x52], R3 ;  /* 0x0000520304001986 */ /* 0x0001e2000c10152c */
[----:B----4-:R-:W-:-:S05]  /*1d6c0*/  FMUL R8, R8, R2 ;  /* 0x0000000208087220 */ /* 0x010fca0000400000 */
[----:B------:R-:W-:Y:S01]  /*1d6d0*/  F2FP.F16.F32.PACK_AB R8, RZ, R8 ;  /* 0x00000008ff08723e */ /* 0x000fe200000000ff */
[----:B0-----:R-:W3:Y:S03]  /*1d6e0*/  LDL.LU R3, [R1+0x5c] ;  /* 0x00005c0001037983 */ /* 0x001ee60000300800 */
[----:B------:R-:W-:Y:S02]  /*1d6f0*/  PRMT R10, R8, 0x7610, R10 ;  /* 0x00007610080a7816 */ /* 0x000fe4000000000a */
[----:B------:R-:W4:Y:S01]  /*1d700*/  LDL.LU R8, [R1+0x64] ;  /* 0x0000640001087983 */ /* 0x000f220000300800 */
[C---:B------:R-:W-:Y:S02]  /*1d710*/  ISETP.GT.AND P1, PT, R0.reuse, 0x28, P2 ;  /* 0x000000280000780c */ /* 0x040fe40001724270 */
[C---:B------:R-:W-:Y:S02]  /*1d720*/  ISETP.GT.AND P4, PT, R0.reuse, 0x29, P2 ;  /* 0x000000290000780c */ /* 0x040fe40001784270 */
[C---:B------:R-:W-:Y:S01]  /*1d730*/  ISETP.GT.AND P5, PT, R0.reuse, 0x30, P3 ;  /* 0x000000300000780c */ /* 0x040fe20001fa4270 */
[----:B------:R-:W-:Y:S01]  /*1d740*/  FMUL R9, R9, R2 ;  /* 0x0000000209097220 */ /* 0x000fe20000400000 */
[----:B------:R-:W-:-:S04]  /*1d750*/  ISETP.GT.AND P0, PT, R0, 0x31, P3 ;  /* 0x000000310000780c */ /* 0x000fc80001f04270 */
[----:B------:R-:W-:-:S03]  /*1d760*/  F2FP.F16.F32.PACK_AB R9, RZ, R9 ;  /* 0x00000009ff09723e */ /* 0x000fc600000000ff */
[----:B------:R0:W-:Y:S04]  /*1d770*/  @P1 STG.E.U16 desc[UR44][R6.64+0x50], R10 ;  /* 0x0000500a06001986 */ /* 0x0001e8000c10152c */
[----:B0-----:R-:W5:Y:S01]  /*1d780*/  LDL.LU R10, [R1+0x74] ;  /* 0x00007400010a7983 */ /* 0x001f620000300800 */
[----:B---3--:R-:W-:-:S05]  /*1d790*/  FMUL R3, R3, R2 ;  /* 0x0000000203037220 */ /* 0x008fca0000400000 */
[----:B------:R-:W-:Y:S01]  /*1d7a0*/  F2FP.F16.F32.PACK_AB R3, RZ, R3 ;  /* 0x00000003ff03723e */ /* 0x000fe200000000ff */
[----:B----4-:R-:W-:-:S04]  /*1d7b0*/  FMUL R8, R8, R2 ;  /* 0x0000000208087220 */ /* 0x010fc80000400000 */
[----:B------:R0:W-:Y:S04]  /*1d7c0*/  @P4 STG.E.U16 desc[UR44][R6.64+0x52], R3 ;  /* 0x0000520306004986 */ /* 0x0001e8000c10152c */
[----:B------:R1:W-:Y:S01]  /*1d7d0*/  @P5 STG.E.U16 desc[UR44][R4.64+0x60], R9 ;  /* 0x0000600904005986 */ /* 0x0003e2000c10152c */
[----:B0-----:R-:W-:-:S03]  /*1d7e0*/  F2FP.F16.F32.PACK_AB R3, RZ, R8 ;  /* 0x00000008ff03723e */ /* 0x001fc600000000ff */
[----:B------:R-:W3:Y:S01]  /*1d7f0*/  LDL.LU R8, [R1+0x68] ;  /* 0x0000680001087983 */ /* 0x000ee20000300800 */
[----:B-1----:R-:W-:-:S03]  /*1d800*/  PRMT R9, R3, 0x7610, R9 ;  /* 0x0000761003097816 */ /* 0x002fc60000000009 */
[----:B------:R-:W4:Y:S04]  /*1d810*/  LDL.LU R3, [R1+0x6c] ;  /* 0x00006c0001037983 */ /* 0x000f280000300800 */
[----:B------:R0:W-:Y:S04]  /*1d820*/  @P0 STG.E.U16 desc[UR44][R4.64+0x62], R9 ;  /* 0x0000620904000986 */ /* 0x0001e8000c10152c */
[----:B0-----:R-:W2:Y:S01]  /*1d830*/  LDL.LU R9, [R1+0x70] ;  /* 0x0000700001097983 */ /* 0x001ea20000300800 */
[----:B------:R-:W-:Y:S01]  /*1d840*/  ISETP.GT.AND P1, PT, R0, 0x30, P2 ;  /* 0x000000300000780c */ /* 0x000fe20001724270 */
[----:B---3--:R-:W-:-:S05]  /*1d850*/  FMUL R8, R8, R2 ;  /* 0x0000000208087220 */ /* 0x008fca0000400000 */
[----:B------:R-:W-:-:S07]  /*1d860*/  F2FP.F16.F32.PACK_AB R8, RZ, R8 ;  /* 0x00000008ff08723e */ /* 0x000fce00000000ff */
[----:B------:R0:W-:Y:S01]  /*1d870*/  @P1 STG.E.U16 desc[UR44][R6.64+0x60], R8 ;  /* 0x0000600806001986 */ /* 0x0001e2000c10152c */
[----:B--2---:R-:W-:-:S05]  /*1d880*/  FMUL R9, R9, R2 ;  /* 0x0000000209097220 */ /* 0x004fca0000400000 */
[----:B0-----:R-:W-:-:S04]  /*1d890*/  F2FP.F16.F32.PACK_AB R8, RZ, R9 ;  /* 0x00000009ff08723e */ /* 0x001fc800000000ff */
[----:B------:R-:W-:Y:S02]  /*1d8a0*/  PRMT R9, R8, 0x7610, R9 ;  /* 0x0000761008097816 */ /* 0x000fe40000000009 */
[----:B------:R-:W2:Y:S01]  /*1d8b0*/  LDL.LU R8, [R1+0x78] ;  /* 0x0000780001087983 */ /* 0x000ea20000300800 */
[----:B------:R-:W-:Y:S01]  /*1d8c0*/  ISETP.GT.AND P4, PT, R0, 0x31, P2 ;  /* 0x000000310000780c */ /* 0x000fe20001784270 */
[-C--:B----4-:R-:W-:Y:S01]  /*1d8d0*/  FMUL R3, R3, R2.reuse ;  /* 0x0000000203037220 */ /* 0x090fe20000400000 */
[----:B-----5:R-:W-:Y:S01]  /*1d8e0*/  FMUL R10, R10, R2 ;  /* 0x000000020a0a7220 */ /* 0x020fe20000400000 */
[----:B------:R-:W-:-:S03]  /*1d8f0*/  ISETP.GT.AND P5, PT, R0, 0x38, P3 ;  /* 0x000000380000780c */ /* 0x000fc60001fa4270 */
[----:B------:R-:W-:Y:S02]  /*1d900*/  F2FP.F16.F32.PACK_AB R3, RZ, R3 ;  /* 0x00000003ff03723e */ /* 0x000fe400000000ff */
[----:B------:R-:W-:-:S05]  /*1d910*/  ISETP.GT.AND P6, PT, R0, 0x39, P3 ;  /* 0x000000390000780c */ /* 0x000fca0001fc4270 */
[----:B------:R0:W-:Y:S04]  /*1d920*/  @P4 STG.E.U16 desc[UR44][R6.64+0x62], R3 ;  /* 0x0000620306004986 */ /* 0x0001e8000c10152c */
[----:B------:R1:W-:Y:S01]  /*1d930*/  @P5 STG.E.U16 desc[UR44][R4.64+0x70], R9 ;  /* 0x0000700904005986 */ /* 0x0003e2000c10152c */
[----:B0-----:R-:W-:-:S04]  /*1d940*/  F2FP.F16.F32.PACK_AB R3, RZ, R10 ;  /* 0x0000000aff03723e */ /* 0x001fc800000000ff */
[----:B------:R-:W-:Y:S01]  /*1d950*/  PRMT R10, R3, 0x7610, R10 ;  /* 0x00007610030a7816 */ /* 0x000fe2000000000a */
[----:B-1----:R-:W3:Y:S04]  /*1d960*/  LDL.LU R9, [R1+0x7c] ;  /* 0x00007c0001097983 */ /* 0x002ee80000300800 */
[----:B------:R0:W-:Y:S01]  /*1d970*/  @P6 STG.E.U16 desc[UR44][R4.64+0x72], R10 ;  /* 0x0000720a04006986 */ /* 0x0001e2000c10152c */
[----:B--2---:R-:W-:-:S05]  /*1d980*/  FMUL R8, R8, R2 ;  /* 0x0000000208087220 */ /* 0x004fca0000400000 */
[----:B------:R-:W-:Y:S02]  /*1d990*/  F2FP.F16.F32.PACK_AB R3, RZ, R8 ;  /* 0x00000008ff03723e */ /* 0x000fe400000000ff */
[----:B------:R-:W2:Y:S02]  /*1d9a0*/  LDL.LU R8, [R1+0x80] ;  /* 0x0000800001087983 */ /* 0x000ea40000300800 */
[----:B0-----:R-:W-:Y:S02]  /*1d9b0*/  PRMT R10, R3, 0x7610, R10 ;  /* 0x00007610030a7816 */ /* 0x001fe4000000000a */
[----:B------:R-:W4:Y:S01]  /*1d9c0*/  LDL.LU R3, [R1+0x84] ;  /* 0x0000840001037983 */ /* 0x000f220000300800 */
[----:B------:R-:W-:-:S13]  /*1d9d0*/  ISETP.GT.AND P0, PT, R0, 0x38, P2 ;  /* 0x000000380000780c */ /* 0x000fda0001704270 */
[----:B------:R0:W-:Y:S01]  /*1d9e0*/  @P0 STG.E.U16 desc[UR44][R6.64+0x70], R10 ;  /* 0x0000700a06000986 */ /* 0x0001e2000c10152c */
[-C--:B--2---:R-:W-:Y:S01]  /*1d9f0*/  FMUL R8, R8, R2.reuse ;  /* 0x0000000208087220 */ /* 0x084fe20000400000 */
[----:B----4-:R-:W-:-:S04]  /*1da00*/  FMUL R3, R3, R2 ;  /* 0x0000000203037220 */ /* 0x010fc80000400000 */
[----:B0-----:R-:W-:Y:S02]  /*1da10*/  F2FP.F16.F32.PACK_AB R10, RZ, R8 ;  /* 0x00000008ff0a723e */ /* 0x001fe400000000ff */
[----:B------:R-:W-:Y:S02]  /*1da20*/  F2FP.F16.F32.PACK_AB R8, RZ, R3 ;  /* 0x00000003ff08723e */ /* 0x000fe400000000ff */
[----:B------:R-:W2:Y:S01]  /*1da30*/  LDL.LU R3, [R1+0x88] ;  /* 0x0000880001037983 */ /* 0x000ea20000300800 */
[----:B------:R-:W-:Y:S01]  /*1da40*/  ISETP.GT.AND P1, PT, R0, 0x39, P2 ;  /* 0x000000390000780c */ /* 0x000fe20001724270 */
[----:B---3--:R-:W-:-:S05]  /*1da50*/  FMUL R9, R9, R2 ;  /* 0x0000000209097220 */ /* 0x008fca0000400000 */
[----:B------:R-:W-:-:S07]  /*1da60*/  F2FP.F16.F32.PACK_AB R9, RZ, R9 ;  /* 0x00000009ff09723e */ /* 0x000fce00000000ff */
[----:B------:R0:W-:Y:S04]  /*1da70*/  @P1 STG.E.U16 desc[UR44][R6.64+0x72], R9 ;  /* 0x0000720906001986 */ /* 0x0001e8000c10152c */
[----:B0-----:R-:W3:Y:S01]  /*1da80*/  LDL.LU R9, [R1+0x94] ;  /* 0x0000940001097983 */ /* 0x001ee20000300800 */
[----:B--2---:R-:W-:-:S05]  /*1da90*/  FMUL R3, R3, R2 ;  /* 0x0000000203037220 */ /* 0x004fca0000400000 */
[----:B------:R-:W-:-:S04]  /*1daa0*/  F2FP.F16.F32.PACK_AB R3, RZ, R3 ;  /* 0x00000003ff03723e */ /* 0x000fc800000000ff */
[----:B------:R-:W-:Y:S02]  /*1dab0*/  PRMT R12, R3, 0x7610, R12 ;  /* 0x00007610030c7816 */ /* 0x000fe4000000000c */
[----:B------:R-:W2:Y:S01]  /*1dac0*/  LDL.LU R3, [R1+0x90] ;  /* 0x0000900001037983 */ /* 0x000ea20000300800 */
[----:B------:R-:W-:-:S13]  /*1dad0*/  ISETP.GT.AND P4, PT, R0, 0x40, P3 ;  /* 0x000000400000780c */ /* 0x000fda0001f84270 */
[----:B------:R0:W-:Y:S01]  /*1dae0*/  @P4 STG.E.U16 desc[UR44][R4.64+0x80], R10 ;  /* 0x0000800a04004986 */ /* 0x0001e2000c10152c */
[----:B--2---:R-:W-:-:S05]  /*1daf0*/  FMUL R3, R3, R2 ;  /* 0x0000000203037220 */ /* 0x004fca0000400000 */
[----:B0-----:R-:W-:Y:S02]  /*1db00*/  F2FP.F16.F32.PACK_AB R10, RZ, R3 ;  /* 0x00000003ff0a723e */ /* 0x001fe400000000ff */
[----:B------:R-:W2:Y:S01]  /*1db10*/  LDL.LU R3, [R1+0x98] ;  /* 0x0000980001037983 */ /* 0x000ea20000300800 */
[C---:B------:R-:W-:Y:S02]  /*1db20*/  ISETP.GT.AND P5, PT, R0.reuse, 0x41, P3 ;  /* 0x000000410000780c */ /* 0x040fe40001fa4270 */
[C---:B------:R-:W-:Y:S01]  /*1db30*/  ISETP.GT.AND P0, PT, R0.reuse, 0x40, P2 ;  /* 0x000000400000780c */ /* 0x040fe20001704270 */
[-C--:B---3--:R-:W-:Y:S01]  /*1db40*/  FMUL R9, R9, R2.reuse ;  /* 0x0000000209097220 */ /* 0x088fe20000400000 */
[C---:B------:R-:W-:Y:S01]  /*1db50*/  ISETP.GT.AND P1, PT, R0.reuse, 0x41, P2 ;  /* 0x000000410000780c */ /* 0x040fe20001724270 */
[----:B------:R-:W-:Y:S01]  /*1db60*/  FMUL R11, R11, R2 ;  /* 0x000000020b0b7220 */ /* 0x000fe20000400000 */
[----:B------:R-:W-:Y:S02]  /*1db70*/  ISETP.GT.AND P4, PT, R0, 0x48, P3 ;  /* 0x000000480000780c */ /* 0x000fe40001f84270 */
[----:B------:R-:W-:-:S05]  /*1db80*/  F2FP.F16.F32.PACK_AB R9, RZ, R9 ;  /* 0x00000009ff09723e */ /* 0x000fca00000000ff */
[----:B------:R0:W-:Y:S01]  /*1db90*/  @P5 STG.E.U16 desc[UR44][R4.64+0x82], R8 ;  /* 0x0000820804005986 */ /* 0x0001e2000c10152c */
[----:B------:R-:W-:-:S03]  /*1dba0*/  ISETP.GT.AND P5, PT, R0, 0x49, P3 ;  /* 0x000000490000780c */ /* 0x000fc60001fa4270 */
[----:B------:R1:W-:Y:S01]  /*1dbb0*/  @P0 STG.E.U16 desc[UR44][R6.64+0x80], R12 ;  /* 0x0000800c06000986 */ /* 0x0003e2000c10152c */
[----:B------:R-:W-:Y:S02]  /*1dbc0*/  ISETP.GT.AND P0, PT, R0, 0x48, P2 ;  /* 0x000000480000780c */ /* 0x000fe40001704270 */
[----:B------:R-:W-:Y:S02]  /*1dbd0*/  F2FP.F16.F32.PACK_AB R11, RZ, R11 ;  /* 0x0000000bff0b723e */ /* 0x000fe400000000ff */
[----:B0-----:R-:W-:-:S03]  /*1dbe0*/  PRMT R8, R10, 0x7610, R8 ;  /* 0x000076100a087816 */ /* 0x001fc60000000008 */
[----:B------:R-:W-:Y:S01]  /*1dbf0*/  @P1 STG.E.U16 desc[UR44][R6.64+0x82], R11 ;  /* 0x0000820b06001986 */ /* 0x000fe2000c10152c */
[----:B-1----:R-:W-:Y:S02]  /*1dc00*/  PRMT R12, R9, 0x7610, R12 ;  /* 0x00007610090c7816 */ /* 0x002fe4000000000c */
[C---:B------:R-:W-:Y:S01]  /*1dc10*/  ISETP.GT.AND P1, PT, R0.reuse, 0x49, P2 ;  /* 0x000000490000780c */ /* 0x040fe20001724270 */
[----:B------:R0:W-:Y:S01]  /*1dc20*/  @P4 STG.E.U16 desc[UR44][R4.64+0x90], R8 ;  /* 0x0000900804004986 */ /* 0x0001e2000c10152c */
[----:B------:R-:W-:-:S03]  /*1dc30*/  ISETP.GT.AND P4, PT, R0, 0x50, P3 ;  /* 0x000000500000780c */ /* 0x000fc60001f84270 */
[----:B------:R1:W-:Y:S01]  /*1dc40*/  @P5 STG.E.U16 desc[UR44][R4.64+0x92], R12 ;  /* 0x0000920c04005986 */ /* 0x0003e2000c10152c */
[----:B0-----:R-:W-:Y:S01]  /*1dc50*/  FMUL R8, R233, R2 ;  /* 0x00000002e9087220 */ /* 0x001fe20000400000 */
[----:B------:R-:W-:-:S04]  /*1dc60*/  ISETP.GT.AND P5, PT, R0, 0x51, P3 ;  /* 0x000000510000780c */ /* 0x000fc80001fa4270 */
[----:B------:R-:W-:-:S04]  /*1dc70*/  F2FP.F16.F32.PACK_AB R8, RZ, R8 ;  /* 0x00000008ff08723e */ /* 0x000fc800000000ff */
[----:B-1----:R-:W-:Y:S02]  /*1dc80*/  PRMT R12, R8, 0x7610, R12 ;  /* 0x00007610080c7816 */ /* 0x002fe4000000000c */
[----:B------:R-:W-:Y:S01]  /*1dc90*/  ISETP.GT.AND P6, PT, R0, 0x71, P3 ;  /* 0x000000710000780c */ /* 0x000fe20001fc4270 */
[----:B--2---:R-:W-:-:S05]  /*1dca0*/  FMUL R3, R3, R2 ;  /* 0x0000000203037220 */ /* 0x004fca0000400000 */
[----:B------:R-:W-:Y:S01]  /*1dcb0*/  F2FP.F16.F32.PACK_AB R10, RZ, R3 ;  /* 0x00000003ff0a723e */ /* 0x000fe200000000ff */
[----:B------:R-:W-:-:S05]  /*1dcc0*/  FMUL R3, R235, R2 ;  /* 0x00000002eb037220 */ /* 0x000fca0000400000 */
[----:B------:R-:W-:Y:S01]  /*1dcd0*/  F2FP.F16.F32.PACK_AB R9, RZ, R3 ;  /* 0x00000003ff09723e */ /* 0x000fe200000000ff */
[-C--:B------:R-:W-:Y:S01]  /*1dce0*/  FMUL R3, R234, R2.reuse ;  /* 0x00000002ea037220 */ /* 0x080fe20000400000 */
[----:B------:R0:W-:Y:S04]  /*1dcf0*/  @P0 STG.E.U16 desc[UR44][R6.64+0x90], R10 ;  /* 0x0000900a06000986 */ /* 0x0001e8000c10152c */
[----:B------:R-:W-:Y:S02]  /*1dd00*/  F2FP.F16.F32.PACK_AB R3, RZ, R3 ;  /* 0x00000003ff03723e */ /* 0x000fe400000000ff */
[----:B------:R-:W-:Y:S01]  /*1dd10*/  PRMT R11, R9, 0x7610, R11 ;  /* 0x00007610090b7816 */ /* 0x000fe2000000000b */
[-C--:B------:R-:W-:Y:S01]  /*1dd20*/  FMUL R9, R232, R2.reuse ;  /* 0x00000002e8097220 */ /* 0x080fe20000400000 */
[----:B0-----:R-:W-:Y:S01]  /*1dd30*/  PRMT R10, R3, 0x7610, R10 ;  /* 0x00007610030a7816 */ /* 0x001fe2000000000a */
[----:B------:R-:W-:-:S02]  /*1dd40*/  FMUL R3, R231, R2 ;  /* 0x00000002e7037220 */ /* 0x000fc40000400000 */
[----:B------:R0:W-:Y:S01]  /*1dd50*/  @P1 STG.E.U16 desc[UR44][R6.64+0x92], R11 ;  /* 0x0000920b06001986 */ /* 0x0001e2000c10152c */
[----:B------:R-:W-:Y:S02]  /*1dd60*/  ISETP.GT.AND P1, PT, R0, 0x50, P2 ;  /* 0x000000500000780c */ /* 0x000fe40001724270 */
[----:B------:R-:W-:Y:S02]  /*1dd70*/  F2FP.F16.F32.PACK_AB R9, RZ, R9 ;  /* 0x00000009ff09723e */ /* 0x000fe400000000ff */
[----:B------:R-:W-:Y:S01]  /*1dd80*/  F2FP.F16.F32.PACK_AB R8, RZ, R3 ;  /* 0x00000003ff08723e */ /* 0x000fe200000000ff */
[----:B------:R-:W-:Y:S01]  /*1dd90*/  FMUL R3, R230, R2 ;  /* 0x00000002e6037220 */ /* 0x000fe20000400000 */
[C---:B------:R-:W-:Y:S01]  /*1dda0*/  ISETP.GT.AND P0, PT, R0.reuse, 0x51, P2 ;  /* 0x000000510000780c */ /* 0x040fe20001704270 */
[----:B------:R1:W-:Y:S01]  /*1ddb0*/  @P4 STG.E.U16 desc[UR44][R4.64+0xa0], R10 ;  /* 0x0000a00a04004986 */ /* 0x0003e2000c10152c */
[----:B------:R-:W-:Y:S02]  /*1ddc0*/  ISETP.GT.AND P4, PT, R0, 0x58, P3 ;  /* 0x000000580000780c */ /* 0x000fe40001f84270 */
[----:B0-----:R-:W-:-:S02]  /*1ddd0*/  PRMT R11, R9, 0x7610, R11 ;  /* 0x00007610090b7816 */ /* 0x001fc4000000000b */
[----:B------:R-:W-:Y:S01]  /*1dde0*/  F2FP.F16.F32.PACK_AB R9, RZ, R3 ;  /* 0x00000003ff09723e */ /* 0x000fe200000000ff */
[-C--:B------:R-:W-:Y:S01]  /*1ddf0*/  FMUL R3, R228, R2.reuse ;  /* 0x00000002e4037220 */ /* 0x080fe20000400000 */
[----:B------:R-:W-:Y:S01]  /*1de00*/  PRMT R13, R8, 0x7610, R13 ;  /* 0x00007610080d7816 */ /* 0x000fe2000000000d */
[----:B------:R-:W-:Y:S01]  /*1de10*/  FMUL R8, R229, R2 ;  /* 0x00000002e5087220 */ /* 0x000fe20000400000 */
[----:B------:R-:W-:Y:S01]  /*1de20*/  @P5 STG.E.U16 desc[UR44][R4.64+0xa2], R12 ;  /* 0x0000a20c04005986 */ /* 0x000fe2000c10152c */
[----:B------:R-:W-:Y:S02]  /*1de30*/  ISETP.GT.AND P5, PT, R0, 0x59, P3 ;  /* 0x000000590000780c */ /* 0x000fe40001fa4270 */
[----:B------:R-:W-:Y:S01]  /*1de40*/  F2FP.F16.F32.PACK_AB R3, RZ, R3 ;  /* 0x00000003ff03723e */ /* 0x000fe200000000ff */
[----:B------:R0:W-:Y:S01]  /*1de50*/  @P1 STG.E.U16 desc[UR44][R6.64+0xa0], R11 ;  /* 0x0000a00b06001986 */ /* 0x0001e2000c10152c */
[----:B-1----:R-:W-:Y:S01]  /*1de60*/  F2FP.F16.F32.PACK_AB R10, RZ, R8 ;  /* 0x00000008ff0a723e */ /* 0x002fe200000000ff */
[----:B------:R-:W-:-:S02]  /*1de70*/  FMUL R8, R227, R2 ;  /* 0x00000002e3087220 */ /* 0x000fc40000400000 */
[----:B------:R-:W-:Y:S01]  /*1de80*/  @P0 STG.E.U16 desc[UR44][R6.64+0xa2], R13 ;  /* 0x0000a20d06000986 */ /* 0x000fe2000c10152c */
[C---:B------:R-:W-:Y:S02]  /*1de90*/  ISETP.GT.AND P0, PT, R0.reuse, 0x58, P2 ;  /* 0x000000580000780c */ /* 0x040fe40001704270 */
[C---:B------:R-:W-:Y:S01]  /*1dea0*/  ISETP.GT.AND P1, PT, R0.reuse, 0x59, P2 ;  /* 0x000000590000780c */ /* 0x040fe20001724270 */
[----:B------:R1:W-:Y:S01]  /*1deb0*/  @P4 STG.E.U16 desc[UR44][R4.64+0xb0], R9 ;  /* 0x0000b00904004986 */ /* 0x0003e2000c10152c */
[----:B------:R-:W-:Y:S02]  /*1dec0*/  ISETP.GT.AND P4, PT, R0, 0x60, P3 ;  /* 0x000000600000780c */ /* 0x000fe40001f84270 */
[----:B0-----:R-:W-:Y:S01]  /*1ded0*/  PRMT R11, R3, 0x7610, R11 ;  /* 0x00007610030b7816 */ /* 0x001fe2000000000b */
[----:B------:R-:W-:Y:S01]  /*1dee0*/  FMUL R3, R226, R2 ;  /* 0x00000002e2037220 */ /* 0x000fe20000400000 */
[----:B------:R-:W-:Y:S01]  /*1def0*/  F2FP.F16.F32.PACK_AB R8, RZ, R8 ;  /* 0x00000008ff08723e */ /* 0x000fe200000000ff */
[----:B------:R0:W-:Y:S03]  /*1df00*/  @P5 STG.E.U16 desc[UR44][R4.64+0xb2], R10 ;  /* 0x0000b20a04005986 */ /* 0x0001e6000c10152c */
[----:B-1----:R-:W-:Y:S01]  /*1df10*/  F2FP.F16.F32.PACK_AB R9, RZ, R3 ;  /* 0x00000003ff09723e */ /* 0x002fe200000000ff */
[-C--:B------:R-:W-:Y:S01]  /*1df20*/  FMUL R3, R225, R2.reuse ;  /* 0x00000002e1037220 */ /* 0x080fe20000400000 */
[----:B------:R-:W-:Y:S01]  /*1df30*/  PRMT R12, R8, 0x7610, R12 ;  /* 0x00007610080c7816 */ /* 0x000fe2000000000c */
[----:B------:R-:W-:Y:S01]  /*1df40*/  FMUL R8, R224, R2 ;  /* 0x00000002e0087220 */ /* 0x000fe20000400000 */
[----:B------:R1:W-:Y:S01]  /*1df50*/  @P0 STG.E.U16 desc[UR44][R6.64+0xb0], R11 ;  /* 0x0000b00b06000986 */ /* 0x0003e2000c10152c */
[----:B0-----:R-:W-:-:S02]  /*1df60*/  PRMT R10, R9, 0x7610, R10 ;  /* 0x00007610090a7816 */ /* 0x001fc4000000000a */
[----:B------:R-:W-:Y:S01]  /*1df70*/  F2FP.F16.F32.PACK_AB R3, RZ, R3 ;  /* 0x00000003ff03723e */ /* 0x000fe200000000ff */
[----:B------:R0:W-:Y:S01]  /*1df80*/  @P1 STG.E.U16 desc[UR44][R6.64+0xb2], R12 ;  /* 0x0000b20c06001986 */ /* 0x0001e2000c10152c */
[C---:B------:R-:W-:Y:S01]  /*1df90*/  ISETP.GT.AND P5, PT, R0.reuse, 0x61, P3 ;  /* 0x000000610000780c */ /* 0x040fe20001fa4270 */
[-C--:B------:R-:W-:Y:S01]  /*1dfa0*/  FMUL R9, R223, R2.reuse ;  /* 0x00000002df097220 */ /* 0x080fe20000400000 */
[C---:B------:R-:W-:Y:S01]  /*1dfb0*/  ISETP.GT.AND P1, PT, R0.reuse, 0x60, P2 ;  /* 0x000000600000780c */ /* 0x040fe20001724270 */
[----:B------:R-:W-:Y:S01]  /*1dfc0*/  @P4 STG.E.U16 desc[UR44][R4.64+0xc0], R10 ;  /* 0x0000c00a04004986 */ /* 0x000fe2000c10152c */
[----:B------:R-:W-:Y:S02]  /*1dfd0*/  ISETP.GT.AND P4, PT, R0, 0x61, P2 ;  /* 0x000000610000780c */ /* 0x000fe40001784270 */
[----:B-1----:R-:W-:Y:S01]  /*1dfe0*/  PRMT R11, R3, 0x7610, R11 ;  /* 0x00007610030b7816 */ /* 0x002fe2000000000b */
[----:B------:R-:W-:Y:S01]  /*1dff0*/  FMUL R3, R222, R2 ;  /* 0x00000002de037220 */ /* 0x000fe20000400000 */
[----:B------:R-:W-:-:S02]  /*1e000*/  F2FP.F16.F32.PACK_AB R8, RZ, R8 ;  /* 0x00000008ff08723e */ /* 0x000fc400000000ff */
[----:B------:R-:W-:Y:S02]  /*1e010*/  F2FP.F16.F32.PACK_AB R9, RZ, R9 ;  /* 0x00000009ff09723e */ /* 0x000fe400000000ff */
[----:B0-----:R-:W-:Y:S02]  /*1e020*/  PRMT R12, R8, 0x7610, R12 ;  /* 0x00007610080c7816 */ /* 0x001fe4000000000c */
[----:B------:R-:W-:Y:S01]  /*1e030*/  F2FP.F16.F32.PACK_AB R8, RZ, R3 ;  /* 0x00000003ff08723e */ /* 0x000fe200000000ff */
[-C--:B------:R-:W-:Y:S01]  /*1e040*/  FMUL R3, R221, R2.reuse ;  /* 0x00000002dd037220 */ /* 0x080fe20000400000 */
[----:B------:R-:W-:Y:S01]  /*1e050*/  PRMT R13, R9, 0x7610, R13 ;  /* 0x00007610090d7816 */ /* 0x000fe2000000000d */
[----:B------:R0:W-:Y:S01]  /*1e060*/  @P5 STG.E.U16 desc[UR44][R4.64+0xc2], R11 ;  /* 0x0000c20b04005986 */ /* 0x0001e2000c10152c */
[----:B------:R-:W-:Y:S02]  /*1e070*/  ISETP.GT.AND P0, PT, R0, 0x68, P3 ;  /* 0x000000680000780c */ /* 0x000fe40001f04270 */
[----:B------:R-:W-:Y:S01]  /*1e080*/  F2FP.F16.F32.PACK_AB R9, RZ, R3 ;  /* 0x00000003ff09723e */ /* 0x000fe200000000ff */
[----:B------:R1:W-:Y:S01]  /*1e090*/  @P1 STG.E.U16 desc[UR44][R6.64+0xc0], R12 ;  /* 0x0000c00c06001986 */ /* 0x0003e2000c10152c */
[----:B------:R-:W-:-:S03]  /*1e0a0*/  FMUL R3, R219, R2 ;  /* 0x00000002db037220 */ /* 0x000fc60000400000 */
[----:B------:R-:W-:Y:S01]  /*1e0b0*/  @P4 STG.E.U16 desc[UR44][R6.64+0xc2], R13 ;  /* 0x0000c20d06004986 */ /* 0x000fe2000c10152c */
[----:B------:R-:W-:Y:S02]  /*1e0c0*/  ISETP.GT.AND P4, PT, R0, 0x69, P3 ;  /* 0x000000690000780c */ /* 0x000fe40001f84270 */
[----:B------:R-:W-:Y:S01]  /*1e0d0*/  PRMT R14, R8, 0x7610, R14 ;  /* 0x00007610080e7816 */ /* 0x000fe2000000000e */
[-C--:B------:R-:W-:Y:S01]  /*1e0e0*/  FMUL R8, R220, R2.reuse ;  /* 0x00000002dc087220 */ /* 0x080fe20000400000 */
[----:B------:R-:W-:Y:S02]  /*1e0f0*/  F2FP.F16.F32.PACK_AB R3, RZ, R3 ;  /* 0x00000003ff03723e */ /* 0x000fe400000000ff */
[----:B------:R-:W-:Y:S01]  /*1e100*/  ISETP.GT.AND P1, PT, R0, 0x68, P2 ;  /* 0x000000680000780c */ /* 0x000fe20001724270 */
[----:B------:R-:W-:Y:S01]  /*1e110*/  @P0 STG.E.U16 desc[UR44][R4.64+0xd0], R14 ;  /* 0x0000d00e04000986 */ /* 0x000fe2000c10152c */
[----:B0-----:R-:W-:Y:S01]  /*1e120*/  PRMT R11, R3, 0x7610, R11 ;  /* 0x00007610030b7816 */ /* 0x001fe2000000000b */
[----:B------:R-:W-:Y:S01]  /*1e130*/  FMUL R3, R217, R2 ;  /* 0x00000002d9037220 */ /* 0x000fe20000400000 */
[----:B------:R-:W-:Y:S01]  /*1e140*/  F2FP.F16.F32.PACK_AB R10, RZ, R8 ;  /* 0x00000008ff0a723e */ /* 0x000fe200000000ff */
[----:B------:R-:W-:Y:S01]  /*1e150*/  FMUL R8, R218, R2 ;  /* 0x00000002da087220 */ /* 0x000fe20000400000 */
[C---:B------:R-:W-:Y:S01]  /*1e160*/  ISETP.GT.AND P0, PT, R0.reuse, 0x69, P2 ;  /* 0x000000690000780c */ /* 0x040fe20001704270 */
[----:B------:R0:W-:Y:S01]  /*1e170*/  @P4 STG.E.U16 desc[UR44][R4.64+0xd2], R9 ;  /* 0x0000d20904004986 */ /* 0x0001e2000c10152c */
[----:B------:R-:W-:-:S02]  /*1e180*/  ISETP.GT.AND P5, PT, R0, 0x70, P3 ;  /* 0x000000700000780c */ /* 0x000fc40001fa4270 */
[----:B------:R-:W-:-:S04]  /*1e190*/  F2FP.F16.F32.PACK_AB R8, RZ, R8 ;  /* 0x00000008ff08723e */ /* 0x000fc800000000ff */
[----:B-1----:R-:W-:Y:S02]  /*1e1a0*/  PRMT R12, R8, 0x7610, R12 ;  /* 0x00007610080c7816 */ /* 0x002fe4000000000c */
[----:B0-----:R-:W-:Y:S01]  /*1e1b0*/  F2FP.F16.F32.PACK_AB R9, RZ, R3 ;  /* 0x00000003ff09723e */ /* 0x001fe200000000ff */
[-C--:B------:R-:W-:Y:S01]  /*1e1c0*/  FMUL R3, R216, R2.reuse ;  /* 0x00000002d8037220 */ /* 0x080fe20000400000 */
[----:B------:R-:W-:Y:S01]  /*1e1d0*/  FMUL R8, R215, R2 ;  /* 0x00000002d7087220 */ /* 0x000fe20000400000 */
[----:B------:R0:W-:Y:S03]  /*1e1e0*/  @P1 STG.E.U16 desc[UR44][R6.64+0xd0], R10 ;  /* 0x0000d00a06001986 */ /* 0x0001e6000c10152c */
[----:B------:R-:W-:Y:S01]  /*1e1f0*/  F2FP.F16.F32.PACK_AB R3, RZ, R3 ;  /* 0x00000003ff03723e */ /* 0x000fe200000000ff */
[----:B------:R1:W-:Y:S01]  /*1e200*/  @P0 STG.E.U16 desc[UR44][R6.64+0xd2], R11 ;  /* 0x0000d20b06000986 */ /* 0x0003e2000c10152c */
[----:B------:R-:W-:-:S02]  /*1e210*/  ISETP.GT.AND P1, PT, R0, 0x70, P2 ;  /* 0x000000700000780c */ /* 0x000fc40001724270 */
[----:B------:R-:W-:Y:S01]  /*1e220*/  F2FP.F16.F32.PACK_AB R8, RZ, R8 ;  /* 0x00000008ff08723e */ /* 0x000fe200000000ff */
[----:B------:R2:W-:Y:S01]  /*1e230*/  @P5 STG.E.U16 desc[UR44][R4.64+0xe0], R12 ;  /* 0x0000e00c04005986 */ /* 0x0005e2000c10152c */
[----:B0-----:R-:W-:Y:S01]  /*1e240*/  PRMT R10, R9, 0x7610, R10 ;  /* 0x00007610090a7816 */ /* 0x001fe2000000000a */
[-C--:B------:R-:W-:Y:S01]  /*1e250*/  FMUL R9, R214, R2.reuse ;  /* 0x00000002d6097220 */ /* 0x080fe20000400000 */
[----:B-1----:R-:W-:Y:S01]  /*1e260*/  PRMT R11, R3, 0x7610, R11 ;  /* 0x00007610030b7816 */ /* 0x002fe2000000000b */
[----:B------:R-:W-:-:S03]  /*1e270*/  FMUL R3, R213, R2 ;  /* 0x00000002d5037220 */ /* 0x000fc60000400000 */
[----:B------:R-:W-:Y:S02]  /*1e280*/  F2FP.F16.F32.PACK_AB R9, RZ, R9 ;  /* 0x00000009ff09723e */ /* 0x000fe400000000ff */
[----:B--2---:R-:W-:Y:S02]  /*1e290*/  PRMT R12, R8, 0x7610, R12 ;  /* 0x00007610080c7816 */ /* 0x004fe4000000000c */
[----:B------:R-:W-:Y:S01]  /*1e2a0*/  F2FP.F16.F32.PACK_AB R8, RZ, R3 ;  /* 0x00000003ff08723e */ /* 0x000fe200000000ff */
[----:B------:R-:W-:Y:S01]  /*1e2b0*/  FMUL R3, R212, R2 ;  /* 0x00000002d4037220 */ /* 0x000fe20000400000 */
[C---:B------:R-:W-:Y:S02]  /*1e2c0*/  ISETP.GT.AND P4, PT, R0.reuse, 0x71, P2 ;  /* 0x000000710000780c */ /* 0x040fe40001784270 */
[----:B------:R-:W-:Y:S01]  /*1e2d0*/  ISETP.GT.AND P5, PT, R0, 0x78, P3 ;  /* 0x000000780000780c */ /* 0x000fe20001fa4270 */
[----:B------:R0:W-:Y:S01]  /*1e2e0*/  @P6 STG.E.U16 desc[UR44][R4.64+0xe2], R10 ;  /* 0x0000e20a04006986 */ /* 0x0001e2000c10152c */
[----:B------:R-:W-:-:S02]  /*1e2f0*/  PRMT R13, R9, 0x7610, R13 ;  /* 0x00007610090d7816 */ /* 0x000fc4000000000d */
[----:B------:R-:W-:Y:S01]  /*1e300*/  F2FP.F16.F32.PACK_AB R9, RZ, R3 ;  /* 0x00000003ff09723e */ /* 0x000fe200000000ff */
[----:B------:R1:W-:Y:S01]  /*1e310*/  @P1 STG.E.U16 desc[UR44][R6.64+0xe0], R11 ;  /* 0x0000e00b06001986 */ /* 0x0003e2000c10152c */
[----:B------:R-:W-:Y:S01]  /*1e320*/  ISETP.GT.AND P0, PT, R0, 0x79, P3 ;  /* 0x000000790000780c */ /* 0x000fe20001f04270 */
[-C--:B------:R-:W-:Y:S01]  /*1e330*/  FMUL R3, R210, R2.reuse ;  /* 0x00000002d2037220 */ /* 0x080fe20000400000 */
[----:B------:R-:W-:Y:S02]  /*1e340*/  ISETP.GT.AND P1, PT, R0, 0x78, P2 ;  /* 0x000000780000780c */ /* 0x000fe40001724270 */
[----:B------:R-:W-:Y:S01]  /*1e350*/  PRMT R14, R8, 0x7610, R14 ;  /* 0x00007610080e7816 */ /* 0x000fe2000000000e */
[----:B------:R-:W-:Y:S01]  /*1e360*/  FMUL R8, R211, R2 ;  /* 0x00000002d3087220 */ /* 0x000fe20000400000 */
[----:B------:R-:W-:Y:S01]  /*1e370*/  F2FP.F16.F32.PACK_AB R3, RZ, R3 ;  /* 0x00000003ff03723e */ /* 0x000fe200000000ff */
[----:B------:R2:W-:Y:S01]  /*1e380*/  @P4 STG.E.U16 desc[UR44][R6.64+0xe2], R12 ;  /* 0x0000e20c06004986 */ /* 0x0005e2000c10152c */
[----:B------:R-:W-:-:S02]  /*1e390*/  ISETP.GT.AND P4, PT, R0, 0x79, P2 ;  /* 0x000000790000780c */ /* 0x000fc40001784270 */
[----:B0-----:R-:W-:Y:S01]  /*1e3a0*/  F2FP.F16.F32.PACK_AB R10, RZ, R8 ;  /* 0x00000008ff0a723e */ /* 0x001fe200000000ff */
[----:B------:R-:W-:Y:S01]  /*1e3b0*/  @P5 STG.E.U16 desc[UR44][R4.64+0xf0], R13 ;  /* 0x0000f00d04005986 */ /* 0x000fe2000c10152c */
[----:B-1----:R-:W-:Y:S01]  /*1e3c0*/  PRMT R11, R3, 0x7610, R11 ;  /* 0x00007610030b7816 */ /* 0x002fe2000000000b */
[-C--:B------:R-:W-:Y:S01]  /*1e3d0*/  FMUL R3, R208, R2.reuse ;  /* 0x00000002d0037220 */ /* 0x080fe20000400000 */
[----:B------:R-:W-:Y:S01]  /*1e3e0*/  FMUL R8, R209, R2 ;  /* 0x00000002d1087220 */ /* 0x000fe20000400000 */
[C---:B------:R-:W-:Y:S01]  /*1e3f0*/  ISETP.GT.AND P5, PT, R0.reuse, 0x80, P3 ;  /* 0x000000800000780c */ /* 0x040fe20001fa4270 */
[----:B------:R-:W-:Y:S01]  /*1e400*/  @P0 STG.E.U16 desc[UR44][R4.64+0xf2], R14 ;  /* 0x0000f20e04000986 */ /* 0x000fe2000c10152c */
[----:B------:R-:W-:-:S03]  /*1e410*/  ISETP.GT.AND P6, PT, R0, 0x81, P3 ;  /* 0x000000810000780c */ /* 0x000fc60001fc4270 */
[----:B------:R0:W-:Y:S01]  /*1e420*/  @P1 STG.E.U16 desc[UR44][R6.64+0xf0], R9 ;  /* 0x0000f00906001986 */ /* 0x0001e2000c10152c */
[----:B------:R-:W-:-:S04]  /*1e430*/  F2FP.F16.F32.PACK_AB R8, RZ, R8 ;  /* 0x00000008ff08723e */ /* 0x000fc800000000ff */
[----:B--2---:R-:W-:Y:S01]  /*1e440*/  PRMT R12, R8, 0x7610, R12 ;  /* 0x00007610080c7816 */ /* 0x004fe2000000000c */
[-C--:B------:R-:W-:Y:S01]  /*1e450*/  FMUL R8, R206, R2.reuse ;  /* 0x00000002ce087220 */ /* 0x080fe20000400000 */
[----:B0-----:R-:W-:Y:S01]  /*1e460*/  F2FP.F16.F32.PACK_AB R9, RZ, R3 ;  /* 0x00000003ff09723e */ /* 0x001fe200000000ff */
[----:B------:R-:W-:Y:S01]  /*1e470*/  FMUL R3, R207, R2 ;  /* 0x00000002cf037220 */ /* 0x000fe20000400000 */
[----:B------:R0:W-:Y:S01]  /*1e480*/  @P4 STG.E.U16 desc[UR44][R6.64+0xf2], R10 ;  /* 0x0000f20a06004986 */ /* 0x0001e2000c10152c */
[----:B------:R-:W-:-:S03]  /*1e490*/  ISETP.GT.AND P0, PT, R0, 0x80, P2 ;  /* 0x000000800000780c */ /* 0x000fc60001704270 */
[----:B------:R-:W-:Y:S01]  /*1e4a0*/  F2FP.F16.F32.PACK_AB R3, RZ, R3 ;  /* 0x00000003ff03723e */ /* 0x000fe200000000ff */
[----:B------:R1:W-:Y:S01]  /*1e4b0*/  @P5 STG.E.U16 desc[UR44][R4.64+0x100], R11 ;  /* 0x0001000b04005986 */ /* 0x0003e2000c10152c */
[----:B------:R-:W-:Y:S02]  /*1e4c0*/  ISETP.GT.AND P1, PT, R0, 0x81, P2 ;  /* 0x000000810000780c */ /* 0x000fe40001724270 */
[----:B------:R-:W-:Y:S01]  /*1e4d0*/  F2FP.F16.F32.PACK_AB R8, RZ, R8 ;  /* 0x00000008ff08723e */ /* 0x000fe200000000ff */
[----:B------:R2:W-:Y:S01]  /*1e4e0*/  @P6 STG.E.U16 desc[UR44][R4.64+0x102], R12 ;  /* 0x0001020c04006986 */ /* 0x0005e2000c10152c */
[----:B0-----:R-:W-:Y:S01]  /*1e4f0*/  PRMT R10, R9, 0x7610, R10 ;  /* 0x00007610090a7816 */ /* 0x001fe2000000000a */
[-C--:B------:R-:W-:Y:S01]  /*1e500*/  FMUL R9, R205, R2.reuse ;  /* 0x00000002cd097220 */ /* 0x080fe20000400000 */
[----:B-1----:R-:W-:Y:S01]  /*1e510*/  PRMT R11, R3, 0x7610, R11 ;  /* 0x00007610030b7816 */ /* 0x002fe2000000000b */
[----:B------:R-:W-:Y:S01]  /*1e520*/  FMUL R3, R204, R2 ;  /* 0x00000002cc037220 */ /* 0x000fe20000400000 */
[----:B------:R-:W-:-:S02]  /*1e530*/  ISETP.GT.AND P4, PT, R0, 0x88, P3 ;  /* 0x000000880000780c */ /* 0x000fc40001f84270 */
[----:B--2---:R-:W-:Y:S02]  /*1e540*/  PRMT R12, R8, 0x7610, R12 ;  /* 0x00007610080c7816 */ /* 0x004fe4000000000c */
[----:B------:R-:W-:Y:S01]  /*1e550*/  F2FP.F16.F32.PACK_AB R8, RZ, R3 ;  /* 0x00000003ff08723e */ /* 0x000fe200000000ff */
[-C--:B------:R-:W-:Y:S01]  /*1e560*/  FMUL R3, R203, R2.reuse ;  /* 0x00000002cb037220 */ /* 0x080fe20000400000 */
[----:B------:R-:W-:Y:S02]  /*1e570*/  F2FP.F16.F32.PACK_AB R9, RZ, R9 ;  /* 0x00000009ff09723e */ /* 0x000fe400000000ff */
[C---:B------:R-:W-:Y:S01]  /*1e580*/  ISETP.GT.AND P5, PT, R0.reuse, 0x89, P3 ;  /* 0x000000890000780c */ /* 0x040fe20001fa4270 */
[----:B------:R0:W-:Y:S01]  /*1e590*/  @P0 STG.E.U16 desc[UR44][R6.64+0x100], R10 ;  /* 0x0001000a06000986 */ /* 0x0001e2000c10152c */
[----:B------:R-:W-:Y:S02]  /*1e5a0*/  PRMT R13, R9, 0x7610, R13 ;  /* 0x00007610090d7816 */ /* 0x000fe4000000000d */
[----:B------:R-:W-:Y:S01]  /*1e5b0*/  F2FP.F16.F32.PACK_AB R9, RZ, R3 ;  /* 0x00000003ff09723e */ /* 0x000fe200000000ff */
[----:B------:R1:W-:Y:S01]  /*1e5c0*/  @P1 STG.E.U16 desc[UR44][R6.64+0x102], R11 ;  /* 0x0001020b06001986 */ /* 0x0003e2000c10152c */
[C---:B------:R-:W-:Y:S01]  /*1e5d0*/  ISETP.GT.AND P0, PT, R0.reuse, 0x88, P2 ;  /* 0x000000880000780c */ /* 0x040fe20001704270 */
[----:B------:R-:W-:Y:S01]  /*1e5e0*/  FMUL R3, R201, R2 ;  /* 0x00000002c9037220 */ /* 0x000fe20000400000 */
[----:B------:R-:W-:-:S02]  /*1e5f0*/  ISETP.GT.AND P1, PT, R0, 0x89, P2 ;  /* 0x000000890000780c */ /* 0x000fc40001724270 */
[----:B------:R-:W-:Y:S01]  /*1e600*/  PRMT R14, R8, 0x7610, R14 ;  /* 0x00007610080e7816 */ /* 0x000fe2000000000e */
[----:B------:R-:W-:Y:S01]  /*1e610*/  FMUL R8, R202, R2 ;  /* 0x00000002ca087220 */ /* 0x000fe20000400000 */
[----:B------:R-:W-:Y:S01]  /*1e620*/  F2FP.F16.F32.PACK_AB R3, RZ, R3 ;  /* 0x00000003ff03723e */ /* 0x000fe200000000ff */
[----:B------:R2:W-:Y:S01]  /*1e630*/  @P4 STG.E.U16 desc[UR44][R4.64+0x110], R12 ;  /* 0x0001100c04004986 */ /* 0x0005e2000c10152c */
[----:B------:R-:W-:Y:S02]  /*1e640*/  ISETP.GT.AND P4, PT, R0, 0x90, P3 ;  /* 0x000000900000780c */ /* 0x000fe40001f84270 */
        /* <DEDUP_REMOVED lines=9> */
[----:B------:R-:W-:Y:S02]  /*1e6e0*/  F2FP.F16.F32.PACK_AB R8, RZ, R8 ;  /* 0x00000008ff08723e */ /* 0x000fe400000000ff */
[----:B------:R-:W-:Y:S01]  /*1e6f0*/  ISETP.GT.AND P1, PT, R0, 0x91, P2 ;  /* 0x000000910000780c */ /* 0x000fe20001724270 */
[----:B------:R1:W-:Y:S01]  /*1e700*/  @P4 STG.E.U16 desc[UR44][R4.64+0x120], R10 ;  /* 0x0001200a04004986 */ /* 0x0003e2000c10152c */
[----:B--2---:R-:W-:Y:S01]  /*1e710*/  PRMT R12, R8, 0x7610, R12 ;  /* 0x00007610080c7816 */ /* 0x004fe2000000000c */
[-C--:B------:R-:W-:Y:S01]  /*1e720*/  FMUL R8, R197, R2.reuse ;  /* 0x00000002c5087220 */ /* 0x080fe20000400000 */
[----:B0-----:R-:W-:Y:S01]  /*1e730*/  F2FP.F16.F32.PACK_AB R9, RZ, R3 ;  /* 0x00000003ff09723e */ /* 0x001fe200000000ff */
[----:B------:R-:W-:Y:S01]  /*1e740*/  FMUL R3, R198, R2 ;  /* 0x00000002c6037220 */ /* 0x000fe20000400000 */
[----:B------:R-:W-:Y:S01]  /*1e750*/  ISETP.GT.AND P4, PT, R0, 0x98, P3 ;  /* 0x000000980000780c */ /* 0x000fe20001f84270 */
[----:B------:R0:W-:Y:S03]  /*1e760*/  @P5 STG.E.U16 desc[UR44][R4.64+0x122], R11 ;  /* 0x0001220b04005986 */ /* 0x0001e6000c10152c */
[----:B------:R-:W-:-:S02]  /*1e770*/  F2FP.F16.F32.PACK_AB R3, RZ, R3 ;  /* 0x00000003ff03723e */ /* 0x000fc400000000ff */
[----:B-1----:R-:W-:Y:S01]  /*1e780*/  PRMT R10, R9, 0x7610, R10 ;  /* 0x00007610090a7816 */ /* 0x002fe2000000000a */
[----:B------:R-:W-:Y:S01]  /*1e790*/  FMUL R9, R196, R2 ;  /* 0x00000002c4097220 */ /* 0x000fe20000400000 */
[----:B------:R-:W-:Y:S01]  /*1e7a0*/  F2FP.F16.F32.PACK_AB R8, RZ, R8 ;  /* 0x00000008ff08723e */ /* 0x000fe200000000ff */
[----:B------:R1:W-:Y:S01]  /*1e7b0*/  @P0 STG.E.U16 desc[UR44][R6.64+0x120], R12 ;  /* 0x0001200c06000986 */ /* 0x0003e2000c10152c */
[----:B0-----:R-:W-:Y:S01]  /*1e7c0*/  PRMT R11, R3, 0x7610, R11 ;  /* 0x00007610030b7816 */ /* 0x001fe2000000000b */
[----:B------:R-:W-:Y:S01]  /*1e7d0*/  FMUL R3, R195, R2 ;  /* 0x00000002c3037220 */ /* 0x000fe20000400000 */
[C---:B------:R-:W-:Y:S01]  /*1e7e0*/  ISETP.GT.AND P5, PT, R0.reuse, 0x99, P3 ;  /* 0x000000990000780c */ /* 0x040fe20001fa4270 */
[----:B------:R0:W-:Y:S01]  /*1e7f0*/  @P1 STG.E.U16 desc[UR44][R6.64+0x122], R10 ;  /* 0x0001220a06001986 */ /* 0x0001e2000c10152c */
[----:B------:R-:W-:Y:S02]  /*1e800*/  ISETP.GT.AND P1, PT, R0, 0x98, P2 ;  /* 0x000000980000780c */ /* 0x000fe40001724270 */
[----:B------:R-:W-:-:S02]  /*1e810*/  F2FP.F16.F32.PACK_AB R9, RZ, R9 ;  /* 0x00000009ff09723e */ /* 0x000fc400000000ff */
[----:B-1----:R-:W-:Y:S02]  /*1e820*/  PRMT R12, R8, 0x7610, R12 ;  /* 0x00007610080c7816 */ /* 0x002fe4000000000c */
[----:B------:R-:W-:Y:S01]  /*1e830*/  F2FP.F16.F32.PACK_AB R8, RZ, R3 ;  /* 0x00000003ff08723e */ /* 0x000fe200000000ff */
[-C--:B------:R-:W-:Y:S01]  /*1e840*/  FMUL R3, R194, R2.reuse ;  /* 0x00000002c2037220 */ /* 0x080fe20000400000 */
[C---:B------:R-:W-:Y:S01]  /*1e850*/  ISETP.GT.AND P0, PT, R0.reuse, 0x99, P2 ;  /* 0x000000990000780c */ /* 0x040fe20001704270 */
[----:B------:R1:W-:Y:S01]  /*1e860*/  @P4 STG.E.U16 desc[UR44][R4.64+0x130], R11 ;  /* 0x0001300b04004986 */ /* 0x0003e2000c10152c */
[----:B------:R-:W-:Y:S02]  /*1e870*/  ISETP.GT.AND P4, PT, R0, 0xa0, P3 ;  /* 0x000000a00000780c */ /* 0x000fe40001f84270 */
[----:B------:R-:W-:Y:S02]  /*1e880*/  PRMT R13, R9, 0x7610, R13 ;  /* 0x00007610090d7816 */ /* 0x000fe4000000000d */
[----:B------:R-:W-:Y:S01]  /*1e890*/  F2FP.F16.F32.PACK_AB R9, RZ, R3 ;  /* 0x00000003ff09723e */ /* 0x000fe200000000ff */
[-C--:B------:R-:W-:Y:S01]  /*1e8a0*/  FMUL R3, R192, R2.reuse ;  /* 0x00000002c0037220 */ /* 0x080fe20000400000 */
[----:B------:R-:W-:Y:S01]  /*1e8b0*/  PRMT R14, R8, 0x7610, R14 ;  /* 0x00007610080e7816 */ /* 0x000fe2000000000e */
[----:B------:R-:W-:Y:S01]  /*1e8c0*/  FMUL R8, R193, R2 ;  /* 0x00000002c1087220 */ /* 0x000fe20000400000 */
[----:B------:R2:W-:Y:S01]  /*1e8d0*/  @P5 STG.E.U16 desc[UR44][R4.64+0x132], R12 ;  /* 0x0001320c04005986 */ /* 0x0005e2000c10152c */
[----:B------:R-:W-:-:S02]  /*1e8e0*/  ISETP.GT.AND P5, PT, R0, 0xa1, P3 ;  /* 0x000000a10000780c */ /* 0x000fc40001fa4270 */
[----:B------:R-:W-:Y:S01]  /*1e8f0*/  F2FP.F16.F32.PACK_AB R3, RZ, R3 ;  /* 0x00000003ff03723e */ /* 0x000fe200000000ff */
[----:B------:R-:W-:Y:S01]  /*1e900*/  @P1 STG.E.U16 desc[UR44][R6.64+0x130], R13 ;  /* 0x0001300d06001986 */ /* 0x000fe2000c10152c */
[----:B0-----:R-:W-:Y:S01]  /*1e910*/  F2FP.F16.F32.PACK_AB R10, RZ, R8 ;  /* 0x00000008ff0a723e */ /* 0x001fe200000000ff */
[-C--:B------:R-:W-:Y:S01]  /*1e920*/  FMUL R8, R191, R2.reuse ;  /* 0x00000002bf087220 */ /* 0x080fe20000400000 */
[----:B-1----:R-:W-:Y:S01]  /*1e930*/  PRMT R11, R3, 0x7610, R11 ;  /* 0x00007610030b7816 */ /* 0x002fe2000000000b */
[----:B------:R-:W-:Y:S01]  /*1e940*/  @P0 STG.E.U16 desc[UR44][R6.64+0x132], R14 ;  /* 0x0001320e06000986 */ /* 0x000fe2000c10152c */
[----:B------:R-:W-:Y:S01]  /*1e950*/  ISETP.GT.AND P0, PT, R0, 0xa0, P2 ;  /* 0x000000a00000780c */ /* 0x000fe20001704270 */
[----:B------:R-:W-:Y:S01]  /*1e960*/  FMUL R3, R190, R2 ;  /* 0x00000002be037220 */ /* 0x000fe20000400000 */
[C---:B------:R-:W-:Y:S01]  /*1e970*/  ISETP.GT.AND P1, PT, R0.reuse, 0xa1, P2 ;  /* 0x000000a10000780c */ /* 0x040fe20001724270 */
[----:B------:R0:W-:Y:S01]  /*1e980*/  @P4 STG.E.U16 desc[UR44][R4.64+0x140], R9 ;  /* 0x0001400904004986 */ /* 0x0001e2000c10152c */
[----:B------:R-:W-:-:S02]  /*1e990*/  ISETP.GT.AND P4, PT, R0, 0xa8, P3 ;  /* 0x000000a80000780c */ /* 0x000fc40001f84270 */
[----:B------:R-:W-:Y:S01]  /*1e9a0*/  F2FP.F16.F32.PACK_AB R8, RZ, R8 ;  /* 0x00000008ff08723e */ /* 0x000fe200000000ff */
[----:B------:R1:W-:Y:S03]  /*1e9b0*/  @P5 STG.E.U16 desc[UR44][R4.64+0x142], R10 ;  /* 0x0001420a04005986 */ /* 0x0003e6000c10152c */
[----:B--2---:R-:W-:Y:S02]  /*1e9c0*/  PRMT R12, R8, 0x7610, R12 ;  /* 0x00007610080c7816 */ /* 0x004fe4000000000c */
[----:B0-----:R-:W-:Y:S01]  /*1e9d0*/  F2FP.F16.F32.PACK_AB R9, RZ, R3 ;  /* 0x00000003ff09723e */ /* 0x001fe200000000ff */
[-C--:B------:R-:W-:Y:S01]  /*1e9e0*/  FMUL R3, R189, R2.reuse ;  /* 0x00000002bd037220 */ /* 0x080fe20000400000 */
[-C--:B------:R-:W-:Y:S02]  /*1e9f0*/  FMUL R8, R188, R2.reuse ;  /* 0x00000002bc087220 */ /* 0x080fe40000400000 */
[----:B-1----:R-:W-:Y:S01]  /*1ea00*/  PRMT R10, R9, 0x7610, R10 ;  /* 0x00007610090a7816 */ /* 0x002fe2000000000a */
[----:B------:R0:W-:Y:S01]  /*1ea10*/  @P0 STG.E.U16 desc[UR44][R6.64+0x140], R11 ;  /* 0x0001400b06000986 */ /* 0x0001e2000c10152c */
[----:B------:R-:W-:Y:S01]  /*1ea20*/  F2FP.F16.F32.PACK_AB R3, RZ, R3 ;  /* 0x00000003ff03723e */ /* 0x000fe200000000ff */
[----:B------:R-:W-:Y:S01]  /*1ea30*/  FMUL R9, R187, R2 ;  /* 0x00000002bb097220 */ /* 0x000fe20000400000 */
[C---:B------:R-:W-:Y:S01]  /*1ea40*/  ISETP.GT.AND P5, PT, R0.reuse, 0xa9, P3 ;  /* 0x000000a90000780c */ /* 0x040fe20001fa4270 */
[----:B------:R1:W-:Y:S01]  /*1ea50*/  @P1 STG.E.U16 desc[UR44][R6.64+0x142], R12 ;  /* 0x0001420c06001986 */ /* 0x0003e2000c10152c */
[----:B------:R-:W-:-:S03]  /*1ea60*/  ISETP.GT.AND P1, PT, R0, 0xa8, P2 ;  /* 0x000000a80000780c */ /* 0x000fc60001724270 */
[----:B------:R-:W-:Y:S01]  /*1ea70*/  @P4 STG.E.U16 desc[UR44][R4.64+0x150], R10 ;  /* 0x0001500a04004986 */ /* 0x000fe2000c10152c */
[----:B------:R-:W-:Y:S02]  /*1ea80*/  ISETP.GT.AND P4, PT, R0, 0xa9, P2 ;  /* 0x000000a90000780c */ /* 0x000fe40001784270 */
[----:B------:R-:W-:Y:S02]  /*1ea90*/  F2FP.F16.F32.PACK_AB R8, RZ, R8 ;  /* 0x00000008ff08723e */ /* 0x000fe400000000ff */
[----:B0-----:R-:W-:Y:S01]  /*1eaa0*/  PRMT R11, R3, 0x7610, R11 ;  /* 0x00007610030b7816 */ /* 0x001fe2000000000b */
[-C--:B------:R-:W-:Y:S01]  /*1eab0*/  FMUL R3, R186, R2.reuse ;  /* 0x00000002ba037220 */ /* 0x080fe20000400000 */
[----:B------:R-:W-:Y:S02]  /*1eac0*/  F2FP.F16.F32.PACK_AB R9, RZ, R9 ;  /* 0x00000009ff09723e */ /* 0x000fe400000000ff */
[----:B-1----:R-:W-:Y:S02]  /*1ead0*/  PRMT R12, R8, 0x7610, R12 ;  /* 0x00007610080c7816 */ /* 0x002fe4000000000c */
[----:B------:R-:W-:Y:S01]  /*1eae0*/  F2FP.F16.F32.PACK_AB R8, RZ, R3 ;  /* 0x00000003ff08723e */ /* 0x000fe200000000ff */
[----:B------:R-:W-:Y:S01]  /*1eaf0*/  FMUL R3, R185, R2 ;  /* 0x00000002b9037220 */ /* 0x000fe20000400000 */
[----:B------:R-:W-:Y:S01]  /*1eb00*/  PRMT R13, R9, 0x7610, R13 ;  /* 0x00007610090d7816 */ /* 0x000fe2000000000d */
[----:B------:R0:W-:Y:S01]  /*1eb10*/  @P5 STG.E.U16 desc[UR44][R4.64+0x152], R11 ;  /* 0x0001520b04005986 */ /* 0x0001e2000c10152c */
[----:B------:R-:W-:-:S02]  /*1eb20*/  ISETP.GT.AND P0, PT, R0, 0xb0, P3 ;  /* 0x000000b00000780c */ /* 0x000fc40001f04270 */
        /* <DEDUP_REMOVED lines=26> */
[----:B------:R-:W-:Y:S02]  /*1ecd0*/  ISETP.GT.AND P1, PT, R0, 0xb8, P2 ;  /* 0x000000b80000780c */ /* 0x000fe40001724270 */
[----:B------:R-:W-:Y:S02]  /*1ece0*/  F2FP.F16.F32.PACK_AB R8, RZ, R8 ;  /* 0x00000008ff08723e */ /* 0x000fe400000000ff */
[----:B0-----:R-:W-:Y:S01]  /*1ecf0*/  PRMT R10, R9, 0x7610, R10 ;  /* 0x00007610090a7816 */ /* 0x001fe2000000000a */
[-C--:B------:R-:W-:Y:S01]  /*1ed00*/  FMUL R9, R178, R2.reuse ;  /* 0x00000002b2097220 */ /* 0x080fe20000400000 */
[----:B-1----:R-:W-:Y:S01]  /*1ed10*/  PRMT R11, R3, 0x7610, R11 ;  /* 0x00007610030b7816 */ /* 0x002fe2000000000b */
[----:B------:R-:W-:Y:S01]  /*1ed20*/  FMUL R3, R177, R2 ;  /* 0x00000002b1037220 */ /* 0x000fe20000400000 */
[----:B------:R0:W-:Y:S02]  /*1ed30*/  @P5 STG.E.U16 desc[UR44][R4.64+0x170], R12 ;  /* 0x0001700c04005986 */ /* 0x0001e4000c10152c */
[----:B------:R-:W-:-:S02]  /*1ed40*/  F2FP.F16.F32.PACK_AB R9, RZ, R9 ;  /* 0x00000009ff09723e */ /* 0x000fc400000000ff */
[C---:B------:R-:W-:Y:S02]  /*1ed50*/  ISETP.GT.AND P4, PT, R0.reuse, 0xb9, P2 ;  /* 0x000000b90000780c */ /* 0x040fe40001784270 */
[----:B------:R-:W-:Y:S02]  /*1ed60*/  ISETP.GT.AND P5, PT, R0, 0xc0, P3 ;  /* 0x000000c00000780c */ /* 0x000fe40001fa4270 */
[----:B0-----:R-:W-:Y:S02]  /*1ed70*/  PRMT R12, R8, 0x7610, R12 ;  /* 0x00007610080c7816 */ /* 0x001fe4000000000c */
[----:B------:R-:W-:Y:S01]  /*1ed80*/  F2FP.F16.F32.PACK_AB R8, RZ, R3 ;  /* 0x00000003ff08723e */ /* 0x000fe200000000ff */
[----:B------:R-:W-:Y:S01]  /*1ed90*/  FMUL R3, R176, R2 ;  /* 0x00000002b0037220 */ /* 0x000fe20000400000 */
[----:B------:R-:W-:Y:S01]  /*1eda0*/  PRMT R13, R9, 0x7610, R13 ;  /* 0x00007610090d7816 */ /* 0x000fe2000000000d */
[----:B------:R0:W-:Y:S01]  /*1edb0*/  @P6 STG.E.U16 desc[UR44][R4.64+0x172], R10 ;  /* 0x0001720a04006986 */ /* 0x0001e2000c10152c */
[----:B------:R-:W-:-:S02]  /*1edc0*/  ISETP.GT.AND P0, PT, R0, 0xc1, P3 ;  /* 0x000000c10000780c */ /* 0x000fc40001f04270 */
[----:B------:R-:W-:Y:S01]  /*1edd0*/  F2FP.F16.F32.PACK_AB R9, RZ, R3 ;  /* 0x00000003ff09723e */ /* 0x000fe200000000ff */
[----:B------:R1:W-:Y:S01]  /*1ede0*/  @P1 STG.E.U16 desc[UR44][R6.64+0x170], R11 ;  /* 0x0001700b06001986 */ /* 0x0003e2000c10152c */
[-C--:B------:R-:W-:Y:S01]  /*1edf0*/  FMUL R3, R174, R2.reuse ;  /* 0x00000002ae037220 */ /* 0x080fe20000400000 */
[----:B------:R-:W-:Y:S02]  /*1ee00*/  ISETP.GT.AND P1, PT, R0, 0xc0, P2 ;  /* 0x000000c00000780c */ /* 0x000fe40001724270 */
        /* <DEDUP_REMOVED lines=40> */
[C---:B------:R-:W-:Y:S01]  /*1f090*/  ISETP.GT.AND P0, PT, R0.reuse, 0xd0, P2 ;  /* 0x000000d00000780c */ /* 0x040fe20001704270 */
        /* <DEDUP_REMOVED lines=11> */
[----:B------:R-:W-:Y:S01]  /*1f150*/  ISETP.GT.AND P5, PT, R0, 0xd9, P3 ;  /* 0x000000d90000780c */ /* 0x000fe20001fa4270 */
[----:B------:R-:W-:Y:S01]  /*1f160*/  FMUL R8, R164, R2 ;  /* 0x00000002a4087220 */ /* 0x000fe20000400000 */
[----:B------:R-:W-:Y:S01]  /*1f170*/  @P0 STG.E.U16 desc[UR44][R6.64+0x1a0], R14 ;  /* 0x0001a00e06000986 */ /* 0x000fe2000c10152c */
[----:B------:R-:W-:-:S03]  /*1f180*/  ISETP.GT.AND P0, PT, R0, 0xd8, P2 ;  /* 0x000000d80000780c */ /* 0x000fc60001704270 */
[----:B------:R0:W-:Y:S01]  /*1f190*/  @P1 STG.E.U16 desc[UR44][R6.64+0x1a2], R9 ;  /* 0x0001a20906001986 */ /* 0x0001e2000c10152c */
[----:B------:R-:W-:Y:S02]  /*1f1a0*/  F2FP.F16.F32.PACK_AB R8, RZ, R8 ;  /* 0x00000008ff08723e */ /* 0x000fe400000000ff */
[----:B------:R-:W-:Y:S02]  /*1f1b0*/  ISETP.GT.AND P1, PT, R0, 0xd9, P2 ;  /* 0x000000d90000780c */ /* 0x000fe40001724270 */
        /* <DEDUP_REMOVED lines=16> */
[----:B------:R1:W-:Y:S01]  /*1f2c0*/  @P1 STG.E.U16 desc[UR44][R6.64+0x1b2], R10 ;  /* 0x0001b20a06001986 */ /* 0x0003e2000c10152c */
[C---:B------:R-:W-:Y:S02]  /*1f2d0*/  ISETP.GT.AND P1, PT, R0.reuse, 0xe0, P2 ;  /* 0x000000e00000780c */ /* 0x040fe40001724270 */
[----:B------:R-:W-:Y:S02]  /*1f2e0*/  ISETP.GT.AND P0, PT, R0, 0xe1, P2 ;  /* 0x000000e10000780c */ /* 0x000fe40001704270 */
[----:B0-----:R-:W-:Y:S02]  /*1f2f0*/  PRMT R12, R8, 0x7610, R12 ;  /* 0x00007610080c7816 */ /* 0x001fe4000000000c */
[----:B------:R-:W-:Y:S01]  /*1f300*/  F2FP.F16.F32.PACK_AB R8, RZ, R3 ;  /* 0x00000003ff08723e */ /* 0x000fe200000000ff */
[----:B------:R-:W-:Y:S01]  /*1f310*/  FMUL R3, R157, R2 ;  /* 0x000000029d037220 */ /* 0x000fe20000400000 */
[----:B------:R0:W-:Y:S01]  /*1f320*/  @P4 STG.E.U16 desc[UR44][R4.64+0x1c0], R11 ;  /* 0x0001c00b04004986 */ /* 0x0001e2000c10152c */
[----:B-1----:R-:W-:-:S02]  /*1f330*/  PRMT R10, R9, 0x7610, R10 ;  /* 0x00007610090a7816 */ /* 0x002fc4000000000a */
[----:B------:R-:W-:Y:S01]  /*1f340*/  PRMT R13, R8, 0x7610, R13 ;  /* 0x00007610080d7816 */ /* 0x000fe2000000000d */
[----:B------:R-:W-:Y:S01]  /*1f350*/  @P5 STG.E.U16 desc[UR44][R4.64+0x1c2], R12 ;  /* 0x0001c20c04005986 */ /* 0x000fe2000c10152c */
[-C--:B------:R-:W-:Y:S01]  /*1f360*/  FMUL R8, R156, R2.reuse ;  /* 0x000000029c087220 */ /* 0x080fe20000400000 */
[C---:B------:R-:W-:Y:S02]  /*1f370*/  ISETP.GT.AND P4, PT, R0.reuse, 0xe8, P3 ;  /* 0x000000e80000780c */ /* 0x040fe40001f84270 */
[----:B------:R-:W-:Y:S01]  /*1f380*/  F2FP.F16.F32.PACK_AB R9, RZ, R3 ;  /* 0x00000003ff09723e */ /* 0x000fe200000000ff */
[----:B------:R-:W-:Y:S01]  /*1f390*/  FMUL R3, R155, R2 ;  /* 0x000000029b037220 */ /* 0x000fe20000400000 */
[C---:B------:R-:W-:Y:S02]  /*1f3a0*/  ISETP.GT.AND P5, PT, R0.reuse, 0xe9, P3 ;  /* 0x000000e90000780c */ /* 0x040fe40001fa4270 */
[----:B------:R-:W-:Y:S02]  /*1f3b0*/  ISETP.GT.AND P6, PT, R0, 0xe8, P2 ;  /* 0x000000e80000780c */ /* 0x000fe400017c4270 */
[----:B------:R-:W-:Y:S01]  /*1f3c0*/  F2FP.F16.F32.PACK_AB R8, RZ, R8 ;  /* 0x00000008ff08723e */ /* 0x000fe200000000ff */
[----:B------:R1:W-:Y:S01]  /*1f3d0*/  @P1 STG.E.U16 desc[UR44][R6.64+0x1c0], R10 ;  /* 0x0001c00a06001986 */ /* 0x0003e2000c10152c */
[----:B------:R-:W-:-:S02]  /*1f3e0*/  F2FP.F16.F32.PACK_AB R3, RZ, R3 ;  /* 0x00000003ff03723e */ /* 0x000fc400000000ff */
[C---:B------:R-:W-:Y:S01]  /*1f3f0*/  ISETP.GT.AND P1, PT, R17.reuse, 0x80, PT ;  /* 0x000000801100780c */ /* 0x040fe20003f24270 */
[----:B------:R2:W-:Y:S01]  /*1f400*/  @P0 STG.E.U16 desc[UR44][R6.64+0x1c2], R13 ;  /* 0x0001c20d06000986 */ /* 0x0005e2000c10152c */
[----:B------:R-:W-:Y:S02]  /*1f410*/  ISETP.GT.AND P0, PT, R17, 0x88, PT ;  /* 0x000000881100780c */ /* 0x000fe40003f04270 */
[----:B0-----:R-:W-:Y:S02]  /*1f420*/  PRMT R11, R8, 0x7610, R11 ;  /* 0x00007610080b7816 */ /* 0x001fe4000000000b */
[----:B------:R-:W-:Y:S02]  /*1f430*/  PRMT R17, R3, 0x7610, R17 ;  /* 0x0000761003117816 */ /* 0x000fe40000000011 */
[----:B-1----:R-:W-:Y:S01]  /*1f440*/  PRMT R10, R9, 0x7610, R10 ;  /* 0x00007610090a7816 */ /* 0x002fe2000000000a */
[----:B------:R-:W-:-:S04]  /*1f450*/  FMUL R3, R154, R2 ;  /* 0x000000029a037220 */ /* 0x000fc80000400000 */
[----:B------:R-:W-:Y:S01]  /*1f460*/  @P4 STG.E.U16 desc[UR44][R4.64+0x1d0], R10 ;  /* 0x0001d00a04004986 */ /* 0x000fe2000c10152c */
[----:B------:R-:W-:-:S03]  /*1f470*/  ISETP.GT.AND P4, PT, R0, 0xe9, P2 ;  /* 0x000000e90000780c */ /* 0x000fc60001784270 */
[----:B------:R0:W-:Y:S01]  /*1f480*/  @P5 STG.E.U16 desc[UR44][R4.64+0x1d2], R11 ;  /* 0x0001d20b04005986 */ /* 0x0001e2000c10152c */
[----:B------:R-:W-:-:S03]  /*1f490*/  ISETP.GT.AND P5, PT, R0, 0xf0, P3 ;  /* 0x000000f00000780c */ /* 0x000fc60001fa4270 */
[----:B------:R-:W-:Y:S01]  /*1f4a0*/  @P6 STG.E.U16 desc[UR44][R6.64+0x1d0], R17 ;  /* 0x0001d01106006986 */ /* 0x000fe2000c10152c */
[----:B------:R-:W-:Y:S01]  /*1f4b0*/  ISETP.GT.AND P6, PT, R0, 0xf1, P3 ;  /* 0x000000f10000780c */ /* 0x000fe20001fc4270 */
[-C--:B------:R-:W-:Y:S01]  /*1f4c0*/  FMUL R8, R153, R2.reuse ;  /* 0x0000000299087220 */ /* 0x080fe20000400000 */
[----:B------:R-:W-:Y:S01]  /*1f4d0*/  FMUL R9, R152, R2 ;  /* 0x0000000298097220 */ /* 0x000fe20000400000 */
[----:B--2---:R-:W-:-:S03]  /*1f4e0*/  F2FP.F16.F32.PACK_AB R13, RZ, R3 ;  /* 0x00000003ff0d723e */ /* 0x004fc600000000ff */
[----:B------:R-:W-:Y:S02]  /*1f4f0*/  F2FP.F16.F32.PACK_AB R14, RZ, R8 ;  /* 0x00000008ff0e723e */ /* 0x000fe400000000ff */
[----:B------:R-:W-:Y:S01]  /*1f500*/  F2FP.F16.F32.PACK_AB R15, RZ, R9 ;  /* 0x00000009ff0f723e */ /* 0x000fe200000000ff */
[----:B------:R-:W-:Y:S01]  /*1f510*/  @P4 STG.E.U16 desc[UR44][R6.64+0x1d2], R13 ;  /* 0x0001d20d06004986 */ /* 0x000fe2000c10152c */
[----:B------:R-:W-:-:S03]  /*1f520*/  ISETP.GT.AND P4, PT, R0, 0xf1, P2 ;  /* 0x000000f10000780c */ /* 0x000fc60001784270 */
[----:B------:R-:W-:Y:S04]  /*1f530*/  @P5 STG.E.U16 desc[UR44][R4.64+0x1e0], R14 ;  /* 0x0001e00e04005986 */ /* 0x000fe8000c10152c */
[----:B------:R-:W-:Y:S01]  /*1f540*/  @P6 STG.E.U16 desc[UR44][R4.64+0x1e2], R15 ;  /* 0x0001e20f04006986 */ /* 0x000fe2000c10152c */
[----:B------:R-:W-:Y:S01]  /*1f550*/  ISETP.GT.AND P6, PT, R0, 0xf0, P2 ;  /* 0x000000f00000780c */ /* 0x000fe200017c4270 */
[-C--:B0-----:R-:W-:Y:S01]  /*1f560*/  FMUL R11, R23, R2.reuse ;  /* 0x00000002170b7220 */ /* 0x081fe20000400000 */
[----:B------:R-:W-:-:S04]  /*1f570*/  FMUL R12, R22, R2 ;  /* 0x00000002160c7220 */ /* 0x000fc80000400000 */
[----:B------:R-:W-:Y:S02]  /*1f580*/  F2FP.F16.F32.PACK_AB R11, RZ, R11 ;  /* 0x0000000bff0b723e */ /* 0x000fe400000000ff */
[----:B------:R-:W-:Y:S02]  /*1f590*/  F2FP.F16.F32.PACK_AB R12, RZ, R12 ;  /* 0x0000000cff0c723e */ /* 0x000fe400000000ff */
[C---:B------:R-:W-:Y:S02]  /*1f5a0*/  ISETP.GT.AND P5, PT, R0.reuse, 0xf8, P3 ;  /* 0x000000f80000780c */ /* 0x040fe40001fa4270 */
[----:B------:R-:W-:Y:S01]  /*1f5b0*/  ISETP.GT.AND P3, PT, R0, 0xf9, P3 ;  /* 0x000000f90000780c */ /* 0x000fe20001f64270 */
[----:B------:R-:W-:Y:S01]  /*1f5c0*/  @P6 STG.E.U16 desc[UR44][R6.64+0x1e0], R11 ;  /* 0x0001e00b06006986 */ /* 0x000fe2000c10152c */
[----:B------:R-:W-:-:S03]  /*1f5d0*/  FMUL R10, R21, R2 ;  /* 0x00000002150a7220 */ /* 0x000fc60000400000 */
[----:B------:R0:W-:Y:S01]  /*1f5e0*/  @P4 STG.E.U16 desc[UR44][R6.64+0x1e2], R12 ;  /* 0x0001e20c06004986 */ /* 0x0001e2000c10152c */
[----:B------:R-:W-:Y:S01]  /*1f5f0*/  ISETP.GT.AND P4, PT, R0, 0xf8, P2 ;  /* 0x000000f80000780c */ /* 0x000fe20001784270 */
[-C--:B------:R-:W-:Y:S01]  /*1f600*/  FMUL R9, R20, R2.reuse ;  /* 0x0000000214097220 */ /* 0x080fe20000400000 */
[-C--:B------:R-:W-:Y:S01]  /*1f610*/  FMUL R8, R18, R2.reuse ;  /* 0x0000000212087220 */ /* 0x080fe20000400000 */
[----:B------:R-:W-:Y:S01]  /*1f620*/  FMUL R3, R19, R2 ;  /* 0x0000000213037220 */ /* 0x000fe20000400000 */
[----:B------:R-:W-:Y:S02]  /*1f630*/  F2FP.F16.F32.PACK_AB R10, RZ, R10 ;  /* 0x0000000aff0a723e */ /* 0x000fe400000000ff */
[----:B------:R-:W-:Y:S02]  /*1f640*/  ISETP.GT.AND P2, PT, R0, 0xf9, P2 ;  /* 0x000000f90000780c */ /* 0x000fe40001744270 */
[----:B------:R-:W-:Y:S02]  /*1f650*/  F2FP.F16.F32.PACK_AB R9, RZ, R9 ;  /* 0x00000009ff09723e */ /* 0x000fe400000000ff */
[----:B------:R-:W-:-:S02]  /*1f660*/  F2FP.F16.F32.PACK_AB R8, RZ, R8 ;  /* 0x00000008ff08723e */ /* 0x000fc400000000ff */
[----:B------:R-:W-:Y:S01]  /*1f670*/  F2FP.F16.F32.PACK_AB R3, RZ, R3 ;  /* 0x00000003ff03723e */ /* 0x000fe200000000ff */
[----:B------:R-:W-:Y:S01]  /*1f680*/  @P5 STG.E.U16 desc[UR44][R4.64+0x1f0], R10 ;  /* 0x0001f00a04005986 */ /* 0x000fe2000c10152c */
[----:B0-----:R-:W-:Y:S01]  /*1f690*/  PRMT R12, R8, 0x7610, R12 ;  /* 0x00007610080c7816 */ /* 0x001fe2000000000c */
[----:B------:R-:W-:Y:S01]  /*1f6a0*/  @P4 IMAD.MOV.U32 R8, RZ, RZ, R6 ;  /* 0x000000ffff084224 */ /* 0x000fe200078e0006 */
[----:B------:R-:W-:Y:S01]  /*1f6b0*/  PRMT R11, R3, 0x7610, R11 ;  /* 0x00007610030b7816 */ /* 0x000fe2000000000b */
[----:B------:R0:W-:Y:S01]  /*1f6c0*/  @P3 STG.E.U16 desc[UR44][R4.64+0x1f2], R9 ;  /* 0x0001f20904003986 */ /* 0x0001e2000c10152c */
[----:B------:R-:W-:Y:S02]  /*1f6d0*/  USHF.L.U32 UR12, UR8, 0x8, URZ ;  /* 0x00000008080c7899 */ /* 0x000fe4000800063f */
[----:B------:R-:W-:Y:S01]  /*1f6e0*/  USHF.L.U64.HI UR11, UR8, 0x8, UR9 ;  /* 0x00000008080b7899 */ /* 0x000fe20008010209 */
[----:B0-----:R-:W-:-:S03]  /*1f6f0*/  @P4 MOV R9, R7 ;  /* 0x0000000700094202 */ /* 0x001fc60000000f00 */
[----:B------:R-:W-:Y:S02]  /*1f700*/  IMAD.U32 R3, RZ, RZ, UR12 ;  /* 0x0000000cff037e24 */ /* 0x000fe4000f8e00ff */
[----:B------:R0:W-:Y:S01]  /*1f710*/  @P4 STG.E.U16 desc[UR44][R8.64+0x1f0], R11 ;  /* 0x0001f00b08004986 */ /* 0x0001e2000c10152c */
[C---:B------:R-:W-:Y:S02]  /*1f720*/  ISETP.GT.AND P3, PT, R0.reuse, RZ, P1 ;  /* 0x000000ff0000720c */ /* 0x040fe40000f64270 */
[----:B------:R-:W-:Y:S01]  /*1f730*/  ISETP.GT.AND P4, PT, R0, 0x1, P1 ;  /* 0x000000010000780c */ /* 0x000fe20000f84270 */
[-C--:B------:R-:W-:Y:S01]  /*1f740*/  FMUL R24, R24, R2.reuse ;  /* 0x0000000218187220 */ /* 0x080fe20000400000 */
[----:B------:R-:W-:Y:S01]  /*1f750*/  FMUL R25, R25, R2 ;  /* 0x0000000219197220 */ /* 0x000fe20000400000 */
[----:B0-----:R-:W-:Y:S01]  /*1f760*/  @P2 MOV R8, R6 ;  /* 0x0000000600082202 */ /* 0x001fe20000000f00 */
[----:B------:R-:W-:Y:S01]  /*1f770*/  @P2 IMAD.MOV.U32 R9, RZ, RZ, R7 ;  /* 0x000000ffff092224 */ /* 0x000fe200078e0007 */
[----:B------:R-:W-:-:S04]  /*1f780*/  MOV R7, UR11 ;  /* 0x0000000b00077c02 */ /* 0x000fc80008000f00 */
[----:B------:R0:W-:Y:S01]  /*1f790*/  @P2 STG.E.U16 desc[UR44][R8.64+0x1f2], R12 ;  /* 0x0001f20c08002986 */ /* 0x0001e2000c10152c */
[C---:B------:R-:W-:Y:S02]  /*1f7a0*/  IADD3 R6, P2, P6, R4.reuse, UR5, R3 ;  /* 0x0000000504067c10 */ /* 0x040fe4000fe5e003 */
[----:B------:R-:W-:Y:S02]  /*1f7b0*/  IADD3 R4, P5, R4, UR12, RZ ;  /* 0x0000000c04047c10 */ /* 0x000fe4000ffbe0ff */
[C---:B------:R-:W-:Y:S02]  /*1f7c0*/  IADD3.X R7, R5.reuse, UR4, R7, P2, P6 ;  /* 0x0000000405077c10 */ /* 0x040fe400097ec407 */
[----:B------:R-:W-:Y:S02]  /*1f7d0*/  F2FP.F16.F32.PACK_AB R24, RZ, R24 ;  /* 0x00000018ff18723e */ /* 0x000fe400000000ff */
[----:B------:R-:W-:Y:S02]  /*1f7e0*/  IADD3.X R5, R5, UR11, RZ, P5, !PT ;  /* 0x0000000b05057c10 */ /* 0x000fe4000affe4ff */
[----:B------:R-:W-:-:S02]  /*1f7f0*/  F2FP.F16.F32.PACK_AB R25, RZ, R25 ;  /* 0x00000019ff19723e */ /* 0x000fc400000000ff */
[C---:B------:R-:W-:Y:S01]  /*1f800*/  ISETP.GT.AND P2, PT, R0.reuse, RZ, P0 ;  /* 0x000000ff0000720c */ /* 0x040fe20000744270 */
[----:B------:R-:W-:Y:S01]  /*1f810*/  @P3 STG.E.U16 desc[UR44][R4.64], R24 ;  /* 0x0000001804003986 */ /* 0x000fe2000c10152c */
[----:B------:R-:W-:Y:S01]  /*1f820*/  ISETP.GT.AND P3, PT, R0, 0x1, P0 ;  /* 0x000000010000780c */ /* 0x000fe20000764270 */
[-C--:B------:R-:W-:Y:S02]  /*1f830*/  FMUL R26, R26, R2.reuse ;  /* 0x000000021a1a7220 */ /* 0x080fe40000400000 */
[----:B------:R-:W-:Y:S01]  /*1f840*/  @P4 STG.E.U16 desc[UR44][R4.64+0x2], R25 ;  /* 0x0000021904004986 */ /* 0x000fe2000c10152c */
[----:B------:R-:W-:Y:S01]  /*1f850*/  ISETP.GT.AND P4, PT, R0, 0x8, P1 ;  /* 0x000000080000780c */ /* 0x000fe20000f84270 */
[-C--:B------:R-:W-:Y:S01]  /*1f860*/  FMUL R27, R27, R2.reuse ;  /* 0x000000021b1b7220 */ /* 0x080fe20000400000 */
[----:B0-----:R-:W-:Y:S01]  /*1f870*/  IADD3 R8, P5, R4, UR5, RZ ;  /* 0x0000000504087c10 */ /* 0x001fe2000ffbe0ff */
[----:B------:R-:W-:Y:S01]  /*1f880*/  FMUL R28, R28, R2 ;  /* 0x000000021c1c7220 */ /* 0x000fe20000400000 */
[----:B------:R-:W-:-:S02]  /*1f890*/  F2FP.F16.F32.PACK_AB R26, RZ, R26 ;  /* 0x0000001aff1a723e */ /* 0x000fc400000000ff */
[----:B------:R-:W-:Y:S02]  /*1f8a0*/  IADD3.X R9, R5, UR4, RZ, P5, !PT ;  /* 0x0000000405097c10 */ /* 0x000fe4000affe4ff */
[----:B------:R-:W-:Y:S02]  /*1f8b0*/  F2FP.F16.F32.PACK_AB R27, RZ, R27 ;  /* 0x0000001bff1b723e */ /* 0x000fe400000000ff */
[----:B------:R-:W-:Y:S01]  /*1f8c0*/  F2FP.F16.F32.PACK_AB R28, RZ, R28 ;  /* 0x0000001cff1c723e */ /* 0x000fe200000000ff */
[----:B------:R-:W-:Y:S01]  /*1f8d0*/  @P2 STG.E.U16 desc[UR44][R8.64], R26 ;  /* 0x0000001a08002986 */ /* 0x000fe2000c10152c */
[C---:B------:R-:W-:Y:S02]  /*1f8e0*/  ISETP.GT.AND P5, PT, R0.reuse, 0x9, P1 ;  /* 0x000000090000780c */ /* 0x040fe40000fa4270 */
[C---:B------:R-:W-:Y:S01]  /*1f8f0*/  ISETP.GT.AND P2, PT, R0.reuse, 0x8, P0 ;  /* 0x000000080000780c */ /* 0x040fe20000744270 */
[----:B------:R-:W-:Y:S01]  /*1f900*/  @P3 STG.E.U16 desc[UR44][R8.64+0x2], R27 ;  /* 0x0000021b08003986 */ /* 0x000fe2000c10152c */
[-C--:B------:R-:W-:Y:S01]  /*1f910*/  FMUL R29, R29, R2.reuse ;  /* 0x000000021d1d7220 */ /* 0x080fe20000400000 */
[----:B------:R-:W-:Y:S01]  /*1f920*/  ISETP.GT.AND P3, PT, R0, 0x9, P0 ;  /* 0x000000090000780c */ /* 0x000fe20000764270 */
[-C--:B------:R-:W-:Y:S01]  /*1f930*/  FMUL R30, R30, R2.reuse ;  /* 0x000000021e1e7220 */ /* 0x080fe20000400000 */
[----:B------:R-:W-:Y:S01]  /*1f940*/  @P4 STG.E.U16 desc[UR44][R4.64+0x10], R28 ;  /* 0x0000101c04004986 */ /* 0x000fe2000c10152c */
[----:B------:R-:W-:Y:S01]  /*1f950*/  ISETP.GT.AND P4, PT, R0, 0x10, P1 ;  /* 0x000000100000780c */ /* 0x000fe20000f84270 */
[-C--:B------:R-:W-:Y:S01]  /*1f960*/  FMUL R31, R31, R2.reuse ;  /* 0x000000021f1f7220 */ /* 0x080fe20000400000 */
[----:B------:R-:W-:Y:S01]  /*1f970*/  IADD3 R10, P6, R4, UR5, RZ ;  /* 0x00000005040a7c10 */ /* 0x000fe2000ffde0ff */
[----:B------:R-:W-:Y:S01]  /*1f980*/  FMUL R32, R32, R2 ;  /* 0x0000000220207220 */ /* 0x000fe20000400000 */
[----:B------:R-:W-:-:S02]  /*1f990*/  F2FP.F16.F32.PACK_AB R29, RZ, R29 ;  /* 0x0000001dff1d723e */ /* 0x000fc400000000ff */
[----:B------:R-:W-:Y:S02]  /*1f9a0*/  F2FP.F16.F32.PACK_AB R30, RZ, R30 ;  /* 0x0000001eff1e723e */ /* 0x000fe400000000ff */
[----:B------:R-:W-:Y:S02]  /*1f9b0*/  IADD3.X R11, R5, UR4, RZ, P6, !PT ;  /* 0x00000004050b7c10 */ /* 0x000fe4000b7fe4ff */
[----:B------:R-:W-:Y:S01]  /*1f9c0*/  F2FP.F16.F32.PACK_AB R31, RZ, R31 ;  /* 0x0000001fff1f723e */ /* 0x000fe200000000ff */
[----:B------:R-:W-:Y:S01]  /*1f9d0*/  @P5 STG.E.U16 desc[UR44][R4.64+0x12], R29 ;  /* 0x0000121d04005986 */ /* 0x000fe2000c10152c */
[----:B------:R-:W-:Y:S02]  /*1f9e0*/  F2FP.F16.F32.PACK_AB R32, RZ, R32 ;  /* 0x00000020ff20723e */ /* 0x000fe400000000ff */
[C---:B------:R-:W-:Y:S01]  /*1f9f0*/  ISETP.GT.AND P5, PT, R0.reuse, 0x11, P1 ;  /* 0x000000110000780c */ /* 0x040fe20000fa4270 */
[----:B------:R-:W-:Y:S01]  /*1fa00*/  @P2 STG.E.U16 desc[UR44][R10.64+0x10], R30 ;  /* 0x0000101e0a002986 */ /* 0x000fe2000c10152c */
[----:B------:R-:W-:Y:S01]  /*1fa10*/  ISETP.GT.AND P2, PT, R0, 0x10, P0 ;  /* 0x000000100000780c */ /* 0x000fe20000744270 */
[----:B------:R-:W-:-:S02]  /*1fa20*/  FMUL R33, R33, R2 ;  /* 0x0000000221217220 */ /* 0x000fc40000400000 */
[----:B------:R-:W-:Y:S01]  /*1fa30*/  @P3 STG.E.U16 desc[UR44][R6.64+0x12], R31 ;  /* 0x0000121f06003986 */ /* 0x000fe2000c10152c */
[----:B------:R-:W-:Y:S01]  /*1fa40*/  ISETP.GT.AND P3, PT, R0, 0x11, P0 ;  /* 0x000000110000780c */ /* 0x000fe20000764270 */
[-C--:B------:R-:W-:Y:S02]  /*1fa50*/  FMUL R34, R34, R2.reuse ;  /* 0x0000000222227220 */ /* 0x080fe40000400000 */
[----:B------:R-:W-:Y:S01]  /*1fa60*/  @P4 STG.E.U16 desc[UR44][R4.64+0x20], R32 ;  /* 0x0000202004004986 */ /* 0x000fe2000c10152c */
[----:B------:R-:W-:Y:S01]  /*1fa70*/  ISETP.GT.AND P4, PT, R0, 0x18, P1 ;  /* 0x000000180000780c */ /* 0x000fe20000f84270 */
[-C--:B------:R-:W-:Y:S01]  /*1fa80*/  FMUL R35, R35, R2.reuse ;  /* 0x0000000223237220 */ /* 0x080fe20000400000 */
[----:B------:R-:W-:Y:S01]  /*1fa90*/  FMUL R36, R36, R2 ;  /* 0x0000000224247220 */ /* 0x000fe20000400000 */
[----:B------:R-:W-:Y:S02]  /*1faa0*/  F2FP.F16.F32.PACK_AB R33, RZ, R33 ;  /* 0x00000021ff21723e */ /* 0x000fe400000000ff */
[----:B------:R-:W-:-:S02]  /*1fab0*/  F2FP.F16.F32.PACK_AB R34, RZ, R34 ;  /* 0x00000022ff22723e */ /* 0x000fc400000000ff */
[----:B------:R-:W-:Y:S01]  /*1fac0*/  F2FP.F16.F32.PACK_AB R35, RZ, R35 ;  /* 0x00000023ff23723e */ /* 0x000fe200000000ff */
[----:B------:R-:W-:Y:S01]  /*1fad0*/  @P5 STG.E.U16 desc[UR44][R4.64+0x22], R33 ;  /* 0x0000222104005986 */ /* 0x000fe2000c10152c */
[----:B------:R-:W-:Y:S02]  /*1fae0*/  F2FP.F16.F32.PACK_AB R36, RZ, R36 ;  /* 0x00000024ff24723e */ /* 0x000fe400000000ff */
[C---:B------:R-:W-:Y:S01]  /*1faf0*/  ISETP.GT.AND P5, PT, R0.reuse, 0x19, P1 ;  /* 0x000000190000780c */ /* 0x040fe20000fa4270 */
[----:B------:R-:W-:Y:S01]  /*1fb00*/  @P2 STG.E.U16 desc[UR44][R6.64+0x20], R34 ;  /* 0x0000202206002986 */ /* 0x000fe2000c10152c */
[C---:B------:R-:W-:Y:S01]  /*1fb10*/  ISETP.GT.AND P2, PT, R0.reuse, 0x18, P0 ;  /* 0x000000180000780c */ /* 0x040fe20000744270 */
[-C--:B------:R-:W-:Y:S02]  /*1fb20*/  FMUL R37, R37, R2.reuse ;  /* 0x0000000225257220 */ /* 0x080fe40000400000 */
[----:B------:R-:W-:Y:S01]  /*1fb30*/  @P3 STG.E.U16 desc[UR44][R6.64+0x22], R35 ;  /* 0x0000222306003986 */ /* 0x000fe2000c10152c */
[----:B------:R-:W-:Y:S01]  /*1fb40*/  ISETP.GT.AND P3, PT, R0, 0x19, P0 ;  /* 0x000000190000780c */ /* 0x000fe20000764270 */
[----:B------:R-:W-:-:S02]  /*1fb50*/  FMUL R38, R38, R2 ;  /* 0x0000000226267220 */ /* 0x000fc40000400000 */
[----:B------:R-:W-:Y:S01]  /*1fb60*/  @P4 STG.E.U16 desc[UR44][R4.64+0x30], R36 ;  /* 0x0000302404004986 */ /* 0x000fe2000c10152c */
[----:B------:R-:W-:Y:S01]  /*1fb70*/  ISETP.GT.AND P4, PT, R0, 0x20, P1 ;  /* 0x000000200000780c */ /* 0x000fe20000f84270 */
[-C--:B------:R-:W-:Y:S01]  /*1fb80*/  FMUL R39, R39, R2.reuse ;  /* 0x0000000227277220 */ /* 0x080fe20000400000 */
[----:B------:R-:W-:Y:S01]  /*1fb90*/  FMUL R40, R40, R2 ;  /* 0x0000000228287220 */ /* 0x000fe20000400000 */
[----:B------:R-:W-:Y:S02]  /*1fba0*/  F2FP.F16.F32.PACK_AB R37, RZ, R37 ;  /* 0x00000025ff25723e */ /* 0x000fe400000000ff */
[----:B------:R-:W-:Y:S02]  /*1fbb0*/  F2FP.F16.F32.PACK_AB R38, RZ, R38 ;  /* 0x00000026ff26723e */ /* 0x000fe400000000ff */
[----:B------:R-:W-:Y:S01]  /*1fbc0*/  F2FP.F16.F32.PACK_AB R39, RZ, R39 ;  /* 0x00000027ff27723e */ /* 0x000fe200000000ff */
[----:B------:R-:W-:Y:S01]  /*1fbd0*/  @P5 STG.E.U16 desc[UR44][R4.64+0x32], R37 ;  /* 0x0000322504005986 */ /* 0x000fe2000c10152c */
[----:B------:R-:W-:-:S02]  /*1fbe0*/  F2FP.F16.F32.PACK_AB R40, RZ, R40 ;  /* 0x00000028ff28723e */ /* 0x000fc400000000ff */
[C---:B------:R-:W-:Y:S01]  /*1fbf0*/  ISETP.GT.AND P5, PT, R0.reuse, 0x21, P1 ;  /* 0x000000210000780c */ /* 0x040fe20000fa4270 */
[----:B------:R-:W-:Y:S01]  /*1fc00*/  @P2 STG.E.U16 desc[UR44][R6.64+0x30], R38 ;  /* 0x0000302606002986 */ /* 0x000fe2000c10152c */
[C---:B------:R-:W-:Y:S01]  /*1fc10*/  ISETP.GT.AND P2, PT, R0.reuse, 0x20, P0 ;  /* 0x000000200000780c */ /* 0x040fe20000744270 */
[-C--:B------:R-:W-:Y:S02]  /*1fc20*/  FMUL R41, R41, R2.reuse ;  /* 0x0000000229297220 */ /* 0x080fe40000400000 */
[----:B------:R-:W-:Y:S01]  /*1fc30*/  @P3 STG.E.U16 desc[UR44][R6.64+0x32], R39 ;  /* 0x0000322706003986 */ /* 0x000fe2000c10152c */
[----:B------:R-:W-:Y:S01]  /*1fc40*/  ISETP.GT.AND P3, PT, R0, 0x21, P0 ;  /* 0x000000210000780c */ /* 0x000fe20000764270 */
[-C--:B------:R-:W-:Y:S02]  /*1fc50*/  FMUL R42, R42, R2.reuse ;  /* 0x000000022a2a7220 */ /* 0x080fe40000400000 */
[----:B------:R-:W-:Y:S01]  /*1fc60*/  @P4 STG.E.U16 desc[UR44][R4.64+0x40], R40 ;  /* 0x0000402804004986 */ /* 0x000fe2000c10152c */
[----:B------:R-:W-:Y:S01]  /*1fc70*/  ISETP.GT.AND P4, PT, R0, 0x28, P1 ;  /* 0x000000280000780c */ /* 0x000fe20000f84270 */
[-C--:B------:R-:W-:Y:S01]  /*1fc80*/  FMUL R43, R43, R2.reuse ;  /* 0x000000022b2b7220 */ /* 0x080fe20000400000 */
[----:B------:R-:W-:Y:S01]  /*1fc90*/  FMUL R44, R44, R2 ;  /* 0x000000022c2c7220 */ /* 0x000fe20000400000 */
[----:B------:R-:W-:-:S02]  /*1fca0*/  F2FP.F16.F32.PACK_AB R41, RZ, R41 ;  /* 0x00000029ff29723e */ /* 0x000fc400000000ff */
[----:B------:R-:W-:Y:S02]  /*1fcb0*/  F2FP.F16.F32.PACK_AB R42, RZ, R42 ;  /* 0x0000002aff2a723e */ /* 0x000fe400000000ff */
        /* <DEDUP_REMOVED lines=357> */
[----:B------:R-:W-:Y:S01]  /*21310*/  ISETP.GT.AND P2, PT, R0, 0xd8, P0 ;  /* 0x000000d80000780c */ /* 0x000fe20000744270 */
[-C--:B------:R-:W-:Y:S02]  /*21320*/  FMUL R133, R133, R2.reuse ;  /* 0x0000000285857220 */ /* 0x080fe40000400000 */
[----:B------:R-:W-:Y:S01]  /*21330*/  @P3 STG.E.U16 desc[UR44][R6.64+0x1a2], R131 ;  /* 0x0001a28306003986 */ /* 0x000fe2000c10152c */
[----:B------:R-:W-:-:S03]  /*21340*/  FMUL R134, R134, R2 ;  /* 0x0000000286867220 */ /* 0x000fc60000400000 */
[----:B------:R-:W-:Y:S01]  /*21350*/  @P4 STG.E.U16 desc[UR44][R4.64+0x1b0], R132 ;  /* 0x0001b08404004986 */ /* 0x000fe2000c10152c */
[C---:B------:R-:W-:Y:S01]  /*21360*/  ISETP.GT.AND P4, PT, R0.reuse, 0xd9, P0 ;  /* 0x000000d90000780c */ /* 0x040fe20000784270 */
[----:B------:R-:W-:Y:S01]  /*21370*/  FMUL R135, R135, R2 ;  /* 0x0000000287877220 */ /* 0x000fe20000400000 */
[----:B------:R-:W-:Y:S02]  /*21380*/  F2FP.F16.F32.PACK_AB R133, RZ, R133 ;  /* 0x00000085ff85723e */ /* 0x000fe400000000ff */
[----:B------:R-:W-:Y:S02]  /*21390*/  F2FP.F16.F32.PACK_AB R134, RZ, R134 ;  /* 0x00000086ff86723e */ /* 0x000fe400000000ff */
[----:B------:R-:W-:Y:S01]  /*213a0*/  F2FP.F16.F32.PACK_AB R135, RZ, R135 ;  /* 0x00000087ff87723e */ /* 0x000fe200000000ff */
[----:B------:R-:W-:Y:S01]  /*213b0*/  @P5 STG.E.U16 desc[UR44][R4.64+0x1b2], R133 ;  /* 0x0001b28504005986 */ /* 0x000fe2000c10152c */
[----:B------:R-:W-:-:S03]  /*213c0*/  ISETP.GT.AND P5, PT, R0, 0xe0, P1 ;  /* 0x000000e00000780c */ /* 0x000fc60000fa4270 */
[----:B------:R-:W-:Y:S01]  /*213d0*/  @P2 STG.E.U16 desc[UR44][R6.64+0x1b0], R134 ;  /* 0x0001b08606002986 */ /* 0x000fe2000c10152c */
[----:B------:R-:W-:Y:S01]  /*213e0*/  ISETP.GT.AND P2, PT, R0, 0xe1, P1 ;  /* 0x000000e10000780c */ /* 0x000fe20000f44270 */
[-C--:B------:R-:W-:Y:S01]  /*213f0*/  FMUL R136, R136, R2.reuse ;  /* 0x0000000288887220 */ /* 0x080fe20000400000 */
[C---:B------:R-:W-:Y:S01]  /*21400*/  ISETP.GT.AND P3, PT, R0.reuse, 0xe0, P0 ;  /* 0x000000e00000780c */ /* 0x040fe20000764270 */
[----:B------:R-:W-:Y:S01]  /*21410*/  @P4 STG.E.U16 desc[UR44][R6.64+0x1b2], R135 ;  /* 0x0001b28706004986 */ /* 0x000fe2000c10152c */
[-C--:B------:R-:W-:Y:S01]  /*21420*/  FMUL R137, R137, R2.reuse ;  /* 0x0000000289897220 */ /* 0x080fe20000400000 */
[----:B------:R-:W-:Y:S01]  /*21430*/  ISETP.GT.AND P4, PT, R0, 0xe1, P0 ;  /* 0x000000e10000780c */ /* 0x000fe20000784270 */
[-C--:B------:R-:W-:Y:S01]  /*21440*/  FMUL R138, R138, R2.reuse ;  /* 0x000000028a8a7220 */ /* 0x080fe20000400000 */
[----:B------:R-:W-:Y:S01]  /*21450*/  FMUL R139, R139, R2 ;  /* 0x000000028b8b7220 */ /* 0x000fe20000400000 */
[----:B------:R-:W-:Y:S02]  /*21460*/  F2FP.F16.F32.PACK_AB R136, RZ, R136 ;  /* 0x00000088ff88723e */ /* 0x000fe400000000ff */
[----:B------:R-:W-:-:S02]  /*21470*/  F2FP.F16.F32.PACK_AB R137, RZ, R137 ;  /* 0x00000089ff89723e */ /* 0x000fc400000000ff */
[----:B------:R-:W-:Y:S02]  /*21480*/  F2FP.F16.F32.PACK_AB R138, RZ, R138 ;  /* 0x0000008aff8a723e */ /* 0x000fe400000000ff */
[----:B------:R-:W-:Y:S01]  /*21490*/  F2FP.F16.F32.PACK_AB R139, RZ, R139 ;  /* 0x0000008bff8b723e */ /* 0x000fe200000000ff */
[----:B------:R-:W-:Y:S01]  /*214a0*/  @P5 STG.E.U16 desc[UR44][R4.64+0x1c0], R136 ;  /* 0x0001c08804005986 */ /* 0x000fe2000c10152c */
[----:B------:R-:W-:-:S03]  /*214b0*/  ISETP.GT.AND P5, PT, R0, 0xe9, P1 ;  /* 0x000000e90000780c */ /* 0x000fc60000fa4270 */
[----:B------:R-:W-:Y:S01]  /*214c0*/  @P2 STG.E.U16 desc[UR44][R4.64+0x1c2], R137 ;  /* 0x0001c28904002986 */ /* 0x000fe2000c10152c */
[C---:B------:R-:W-:Y:S02]  /*214d0*/  ISETP.GT.AND P2, PT, R0.reuse, 0xe8, P1 ;  /* 0x000000e80000780c */ /* 0x040fe40000f44270 */
[C---:B------:R-:W-:Y:S01]  /*214e0*/  ISETP.GT.AND P6, PT, R0.reuse, 0xe8, P0 ;  /* 0x000000e80000780c */ /* 0x040fe200007c4270 */
[----:B------:R-:W-:Y:S01]  /*214f0*/  @P3 STG.E.U16 desc[UR44][R6.64+0x1c0], R138 ;  /* 0x0001c08a06003986 */ /* 0x000fe2000c10152c */
[----:B------:R-:W-:Y:S01]  /*21500*/  ISETP.GT.AND P3, PT, R0, 0xe9, P0 ;  /* 0x000000e90000780c */ /* 0x000fe20000764270 */
[-C--:B------:R-:W-:Y:S01]  /*21510*/  FMUL R140, R140, R2.reuse ;  /* 0x000000028c8c7220 */ /* 0x080fe20000400000 */
[-C--:B------:R-:W-:Y:S01]  /*21520*/  FMUL R141, R141, R2.reuse ;  /* 0x000000028d8d7220 */ /* 0x080fe20000400000 */
[----:B------:R-:W-:Y:S01]  /*21530*/  @P4 STG.E.U16 desc[UR44][R6.64+0x1c2], R139 ;  /* 0x0001c28b06004986 */ /* 0x000fe2000c10152c */
[----:B------:R-:W-:Y:S01]  /*21540*/  ISETP.GT.AND P4, PT, R0, 0xf0, P1 ;  /* 0x000000f00000780c */ /* 0x000fe20000f84270 */
[-C--:B------:R-:W-:Y:S01]  /*21550*/  FMUL R142, R142, R2.reuse ;  /* 0x000000028e8e7220 */ /* 0x080fe20000400000 */
[-C--:B------:R-:W-:Y:S01]  /*21560*/  FMUL R143, R143, R2.reuse ;  /* 0x000000028f8f7220 */ /* 0x080fe20000400000 */
[----:B------:R-:W-:Y:S01]  /*21570*/  FMUL R144, R144, R2 ;  /* 0x0000000290907220 */ /* 0x000fe20000400000 */
[----:B------:R-:W-:-:S02]  /*21580*/  F2FP.F16.F32.PACK_AB R140, RZ, R140 ;  /* 0x0000008cff8c723e */ /* 0x000fc400000000ff */
[----:B------:R-:W-:Y:S02]  /*21590*/  F2FP.F16.F32.PACK_AB R141, RZ, R141 ;  /* 0x0000008dff8d723e */ /* 0x000fe400000000ff */
[----:B------:R-:W-:Y:S02]  /*215a0*/  F2FP.F16.F32.PACK_AB R142, RZ, R142 ;  /* 0x0000008eff8e723e */ /* 0x000fe400000000ff */
[----:B------:R-:W-:Y:S02]  /*215b0*/  F2FP.F16.F32.PACK_AB R143, RZ, R143 ;  /* 0x0000008fff8f723e */ /* 0x000fe400000000ff */
[----:B------:R-:W-:Y:S01]  /*215c0*/  F2FP.F16.F32.PACK_AB R144, RZ, R144 ;  /* 0x00000090ff90723e */ /* 0x000fe200000000ff */
[----:B------:R-:W-:Y:S01]  /*215d0*/  @P2 STG.E.U16 desc[UR44][R4.64+0x1d0], R140 ;  /* 0x0001d08c04002986 */ /* 0x000fe2000c10152c */
[----:B------:R-:W-:-:S03]  /*215e0*/  ISETP.GT.AND P2, PT, R0, 0xf1, P1 ;  /* 0x000000f10000780c */ /* 0x000fc60000f44270 */
[----:B------:R-:W-:Y:S01]  /*215f0*/  @P5 STG.E.U16 desc[UR44][R4.64+0x1d2], R141 ;  /* 0x0001d28d04005986 */ /* 0x000fe2000c10152c */
[----:B------:R-:W-:-:S03]  /*21600*/  ISETP.GT.AND P5, PT, R0, 0xf0, P0 ;  /* 0x000000f00000780c */ /* 0x000fc600007a4270 */
[----:B------:R-:W-:Y:S01]  /*21610*/  @P6 STG.E.U16 desc[UR44][R6.64+0x1d0], R142 ;  /* 0x0001d08e06006986 */ /* 0x000fe2000c10152c */
[----:B------:R-:W-:-:S03]  /*21620*/  FMUL R145, R145, R2 ;  /* 0x0000000291917220 */ /* 0x000fc60000400000 */
[----:B------:R-:W-:Y:S01]  /*21630*/  @P3 STG.E.U16 desc[UR44][R6.64+0x1d2], R143 ;  /* 0x0001d28f06003986 */ /* 0x000fe2000c10152c */
[----:B------:R-:W-:-:S03]  /*21640*/  ISETP.GT.AND P3, PT, R0, 0xf8, P1 ;  /* 0x000000f80000780c */ /* 0x000fc60000f64270 */
[----:B------:R-:W-:Y:S01]  /*21650*/  @P4 STG.E.U16 desc[UR44][R4.64+0x1e0], R144 ;  /* 0x0001e09004004986 */ /* 0x000fe2000c10152c */
[----:B------:R-:W-:Y:S01]  /*21660*/  ISETP.GT.AND P4, PT, R0, 0xf1, P0 ;  /* 0x000000f10000780c */ /* 0x000fe20000784270 */
[-C--:B------:R-:W-:Y:S01]  /*21670*/  FMUL R146, R146, R2.reuse ;  /* 0x0000000292927220 */ /* 0x080fe20000400000 */
[C---:B------:R-:W-:Y:S01]  /*21680*/  ISETP.GT.AND P1, PT, R0.reuse, 0xf9, P1 ;  /* 0x000000f90000780c */ /* 0x040fe20000f24270 */
[-C--:B------:R-:W-:Y:S01]  /*21690*/  FMUL R147, R147, R2.reuse ;  /* 0x0000000293937220 */ /* 0x080fe20000400000 */
[----:B------:R-:W-:Y:S01]  /*216a0*/  ISETP.GT.AND P6, PT, R0, 0xf8, P0 ;  /* 0x000000f80000780c */ /* 0x000fe200007c4270 */
[-C--:B------:R-:W-:Y:S01]  /*216b0*/  FMUL R148, R148, R2.reuse ;  /* 0x0000000294947220 */ /* 0x080fe20000400000 */
[----:B------:R-:W-:Y:S01]  /*216c0*/  FMUL R149, R149, R2 ;  /* 0x0000000295957220 */ /* 0x000fe20000400000 */
[----:B------:R-:W-:Y:S02]  /*216d0*/  F2FP.F16.F32.PACK_AB R145, RZ, R145 ;  /* 0x00000091ff91723e */ /* 0x000fe400000000ff */
[----:B------:R-:W-:-:S02]  /*216e0*/  F2FP.F16.F32.PACK_AB R146, RZ, R146 ;  /* 0x00000092ff92723e */ /* 0x000fc400000000ff */
[----:B------:R-:W-:Y:S02]  /*216f0*/  ISETP.GT.AND P0, PT, R0, 0xf9, P0 ;  /* 0x000000f90000780c */ /* 0x000fe40000704270 */
[----:B------:R-:W-:Y:S01]  /*21700*/  F2FP.F16.F32.PACK_AB R147, RZ, R147 ;  /* 0x00000093ff93723e */ /* 0x000fe200000000ff */
[----:B------:R-:W-:Y:S01]  /*21710*/  FMUL R150, R150, R2 ;  /* 0x0000000296967220 */ /* 0x000fe20000400000 */
[----:B------:R-:W-:Y:S02]  /*21720*/  F2FP.F16.F32.PACK_AB R148, RZ, R148 ;  /* 0x00000094ff94723e */ /* 0x000fe400000000ff */
[----:B------:R-:W-:Y:S01]  /*21730*/  F2FP.F16.F32.PACK_AB R149, RZ, R149 ;  /* 0x00000095ff95723e */ /* 0x000fe200000000ff */
[----:B------:R-:W-:Y:S01]  /*21740*/  FMUL R151, R151, R2 ;  /* 0x0000000297977220 */ /* 0x000fe20000400000 */
[----:B------:R-:W-:Y:S01]  /*21750*/  @P2 STG.E.U16 desc[UR44][R4.64+0x1e2], R145 ;  /* 0x0001e29104002986 */ /* 0x000fe2000c10152c */
[----:B------:R-:W-:-:S03]  /*21760*/  F2FP.F16.F32.PACK_AB R150, RZ, R150 ;  /* 0x00000096ff96723e */ /* 0x000fc600000000ff */
[----:B------:R-:W-:Y:S01]  /*21770*/  @P5 STG.E.U16 desc[UR44][R6.64+0x1e0], R146 ;  /* 0x0001e09206005986 */ /* 0x000fe2000c10152c */
[----:B------:R-:W-:-:S03]  /*21780*/  F2FP.F16.F32.PACK_AB R151, RZ, R151 ;  /* 0x00000097ff97723e */ /* 0x000fc600000000ff */
[----:B------:R-:W-:Y:S04]  /*21790*/  @P4 STG.E.U16 desc[UR44][R6.64+0x1e2], R147 ;  /* 0x0001e29306004986 */ /* 0x000fe8000c10152c */
[----:B------:R-:W-:Y:S04]  /*217a0*/  @P3 STG.E.U16 desc[UR44][R4.64+0x1f0], R148 ;  /* 0x0001f09404003986 */ /* 0x000fe8000c10152c */
[----:B------:R0:W-:Y:S02]  /*217b0*/  @P1 STG.E.U16 desc[UR44][R4.64+0x1f2], R149 ;  /* 0x0001f29504001986 */ /* 0x0001e4000c10152c */
[----:B0-----:R-:W-:Y:S01]  /*217c0*/  @P6 IMAD.MOV.U32 R4, RZ, RZ, R6 ;  /* 0x000000ffff046224 */ /* 0x001fe200078e0006 */
[----:B------:R-:W-:-:S05]  /*217d0*/  @P6 MOV R5, R7 ;  /* 0x0000000700056202 */ /* 0x000fca0000000f00 */
[----:B------:R0:W-:Y:S04]  /*217e0*/  @P6 STG.E.U16 desc[UR44][R4.64+0x1f0], R150 ;  /* 0x0001f09604006986 */ /* 0x0001e8000c10152c */
[----:B------:R0:W-:Y:S02]  /*217f0*/  @P0 STG.E.U16 desc[UR44][R6.64+0x1f2], R151 ;  /* 0x0001f29706000986 */ /* 0x0001e4000c10152c */
.L_x_536:
[----:B------:R-:W-:Y:S05]  /*21800*/  BSYNC B0 ;  /* 0x0000000000007941 */ /* 0x000fea0003800000 */
.L_x_28:
[----:B0-----:R-:W2:Y:S04]  /*21810*/  LDL.LU R5, [R1+0x200] ;  /* 0x0002000001057983 */ /* 0x001ea80000300800 */
[----:B------:R-:W2:Y:S01]  /*21820*/  LDL.LU R4, [R1+0x204] ;  /* 0x0002040001047983 */ /* 0x000ea20000300800 */
[----:B------:R-:W-:Y:S01]  /*21830*/  ULDC UR4, c[0x0][0xc] ;  /* 0x0000030000047ab9 */ /* 0x000fe20000000800 */
[----:B------:R-:W-:Y:S01]  /*21840*/  ULDC UR5, c[0x0][0x10] ;  /* 0x0000040000057ab9 */ /* 0x000fe20000000800 */
[----:B-----5:R-:W2:Y:S01]  /*21850*/  LDC R3, c[0x0][0x14] ;  /* 0x00000500ff037b82 */ /* 0x020ea20000000800 */
[----:B------:R-:W-:Y:S01]  /*21860*/  UIMAD.WIDE.U32 UR4, UR4, UR5, URZ ;  /* 0x00000005040472a5 */ /* 0x000fe2000f8e003f */
[----:B----4-:R-:W-:Y:S01]  /*21870*/  PRMT R0, RZ, 0x7610, R0 ;  /* 0x00007610ff007816 */ /* 0x010fe20000000000 */
[----:B------:R-:W-:Y:S01]  /*21880*/  UMOV UR41, 0xffffffff ;  /* 0xffffffff00297882 */ /* 0x000fe20000000000 */
[----:B------:R-:W-:-:S03]  /*21890*/  UMOV UR42, 0xffffffff ;  /* 0xffffffff002a7882 */ /* 0x000fc60000000000 */
[----:B--2---:R-:W-:-:S04]  /*218a0*/  IMAD.WIDE.U32 R4, R3, UR4, R4 ;  /* 0x0000000403047c25 */ /* 0x004fc8000f8e0004 */
[----:B------:R-:W-:Y:S01]  /*218b0*/  IMAD R3, R3, UR5, RZ ;  /* 0x0000000503037c24 */ /* 0x000fe2000f8e02ff */
[----:B------:R-:W-:Y:S01]  /*218c0*/  MOV R7, R4 ;  /* 0x0000000400077202 */ /* 0x000fe20000000f00 */
[----:B------:R-:W-:Y:S02]  /*218d0*/  ULDC.64 UR4, c[0x0][0x650] ;  /* 0x0001940000047ab9 */ /* 0x000fe40000000a00 */
[----:B------:R-:W-:Y:S01]  /*218e0*/  IMAD.IADD R6, R5, 0x1, R3 ;  /* 0x0000000105067824 */ /* 0x000fe200078e0203 */
[----:B------:R-:W-:-:S04]  /*218f0*/  ISETP.GE.U32.AND P0, PT, R4, UR4, PT ;  /* 0x0000000404007c0c */ /* 0x000fc8000bf06070 */
[----:B------:R0:W-:Y:S01]  /*21900*/  STL [R1+0x200], R6 ;  /* 0x0002000601007387 */ /* 0x0001e20000100800 */
[----:B------:R-:W-:-:S03]  /*21910*/  ISETP.GE.U32.AND.EX P0, PT, R6, UR5, PT, P0 ;  /* 0x0000000506007c0c */ /* 0x000fc6000bf06100 */
[----:B------:R0:W-:Y:S10]  /*21920*/  STL [R1+0x204], R7 ;  /* 0x0002040701007387 */ /* 0x0001f40000100800 */
[----:B0-----:R-:W-:Y:S05]  /*21930*/  @P0 BRA `(.L_x_537) ;  /* 0x0000000400880947 */ /* 0x001fea0003800000 */
[----:B------:R-:W0:Y:S01]  /*21940*/  S2UR UR6, SR_CTAID.X ;  /* 0x00000000000679c3 */ /* 0x000e220000002500 */
[----:B------:R-:W-:Y:S01]  /*21950*/  ULDC.64 UR12, c[0x0][0x628] ;  /* 0x00018a00000c7ab9 */ /* 0x000fe20000000a00 */
[----:B------:R-:W-:Y:S01]  /*21960*/  ULDC UR4, c[0x0][0x150] ;  /* 0x0000540000047ab9 */ /* 0x000fe20000000800 */
[----:B------:R-:W-:Y:S01]  /*21970*/  ISETP.NE.U32.AND P0, PT, RZ, UR12, PT ;  /* 0x0000000cff007c0c */ /* 0x000fe2000bf05070 */
[----:B------:R-:W-:Y:S01]  /*21980*/  ULDC UR15, c[0x0][0x630] ;  /* 0x00018c00000f7ab9 */ /* 0x000fe20000000800 */
[C---:B------:R-:W-:Y:S01]  /*21990*/  R2UR UR16, R7.reuse ;  /* 0x00000000071072ca */ /* 0x040fe200000e0000 */
[----:B------:R-:W-:Y:S01]  /*219a0*/  ULDC UR19, c[0x0][0x154] ;  /* 0x0000550000137ab9 */ /* 0x000fe20000000800 */
[----:B------:R-:W-:Y:S01]  /*219b0*/  ISETP.NE.AND.EX P0, PT, RZ, UR13, PT, P0 ;  /* 0x0000000dff007c0c */ /* 0x000fe2000bf05300 */
[----:B------:R-:W2:Y:S01]  /*219c0*/  S2UR UR18, SR_CTAID.Y ;  /* 0x00000000001279c3 */ /* 0x000ea20000002600 */
[----:B------:R-:W-:Y:S02]  /*219d0*/  R2UR UR17, R6 ;  /* 0x00000000061172ca */ /* 0x000fe400000e0000 */
[----:B------:R-:W-:-:S02]  /*219e0*/  R2UR UR10, R7 ;  /* 0x00000000070a72ca */ /* 0x000fc400000e0000 */
[----:B------:R-:W-:Y:S02]  /*219f0*/  R2UR UR11, R6 ;  /* 0x00000000060b72ca */ /* 0x000fe400000e0000 */
[----:B0-----:R-:W-:-:S05]  /*21a00*/  I2FP.F32.U32 R0, UR6 ;  /* 0x0000000600007c45 */ /* 0x001fca0008201000 */
[----:B------:R-:W-:-:S04]  /*21a10*/  FMUL R0, R0, UR4 ;  /* 0x0000000400007c20 */ /* 0x000fc80008400000 */
[----:B------:R0:W4:Y:S01]  /*21a20*/  F2I.U32.TRUNC.NTZ R3, R0 ;  /* 0x0000000000037305 */ /* 0x000122000020f000 */
[----:B--2---:R-:W-:Y:S05]  /*21a30*/  @!P0 BRA `(.L_x_538) ;  /* 0x0000000000308947 */ /* 0x004fea0003800000 */
        /* <DEDUP_REMOVED lines=12> */
.L_x_538:
[----:B------:R-:W-:Y:S01]  /*21b00*/  USHF.R.U64 UR42, UR10, UR15, UR11 ;  /* 0x0000000f0a2a7299 */ /* 0x000fe2000800120b */
[----:B0-----:R-:W-:Y:S01]  /*21b10*/  I2FP.F32.U32 R0, UR18 ;  /* 0x0000001200007c45 */ /* 0x001fe20008201000 */
[----:B------:R-:W-:Y:S02]  /*21b20*/  USHF.R.U32.HI UR4, URZ, UR15, UR11 ;  /* 0x0000000f3f047299 */ /* 0x000fe4000801160b */
        /* <DEDUP_REMOVED lines=8> */
[----:B------:R-:W-:Y:S01]  /*21bb0*/  UIMAD.WIDE.U32 UR8, UR10, UR12, UR8 ;  /* 0x0000000c0a0872a5 */ /* 0x000fe2000f8e0008 */
[----:B----4-:R-:W-:Y:S01]  /*21bc0*/  R2UR UR12, R3 ;  /* 0x00000000030c72ca */ /* 0x010fe200000e0000 */
[----:B------:R-:W-:Y:S01]  /*21bd0*/  UIMAD UR10, UR10, UR13, UR4 ;  /* 0x0000000d0a0a72a4 */ /* 0x000fe2000f8e0204 */
[----:B------:R-:W-:Y:S01]  /*21be0*/  ULDC UR11, c[0x0][0x618] ;  /* 0x00018600000b7ab9 */ /* 0x000fe20000000800 */
[----:B------:R-:W-:Y:S02]  /*21bf0*/  ULDC UR21, c[0x0][0x658] ;  /* 0x0001960000157ab9 */ /* 0x000fe40000000800 */
[----:B------:R-:W-:Y:S01]  /*21c00*/  UIADD3 UR9, UR9, UR10, URZ ;  /* 0x0000000a09097290 */ /* 0x000fe2000fffe03f */
[----:B------:R-:W-:Y:S01]  /*21c10*/  UMOV UR15, 0xffffffff ;  /* 0xffffffff000f7882 */ /* 0x000fe20000000000 */
[----:B------:R-:W-:Y:S01]  /*21c20*/  ULDC.64 UR4, c[0x0][0x640] ;  /* 0x0001900000047ab9 */ /* 0x000fe20000000a00 */
[----:B------:R-:W-:Y:S01]  /*21c30*/  USHF.L.U32 UR15, UR15, UR21, URZ ;  /* 0x000000150f0f7299 */ /* 0x000fe2000800063f */
[----:B------:R-:W-:Y:S01]  /*21c40*/  ISETP.NE.U32.AND P0, PT, RZ, UR4, PT ;  /* 0x00000004ff007c0c */ /* 0x000fe2000bf05070 */
[----:B------:R-:W-:-:S02]  /*21c50*/  USHF.R.U64 UR16, UR8, UR11, UR9 ;  /* 0x0000000b08107299 */ /* 0x000fc40008001209 */
[----:B------:R-:W-:Y:S01]  /*21c60*/  USHF.R.U32.HI UR8, URZ, UR11, UR9 ;  /* 0x0000000b3f087299 */ /* 0x000fe20008011609 */
[----:B0-----:R-:W-:Y:S01]  /*21c70*/  R2UR UR14, R0 ;  /* 0x00000000000e72ca */ /* 0x001fe200000e0000 */
[----:B------:R-:W-:Y:S01]  /*21c80*/  ULDC UR17, c[0x0][0x608] ;  /* 0x0001820000117ab9 */ /* 0x000fe20000000800 */
[----:B------:R-:W-:Y:S01]  /*21c90*/  ULOP3.LUT UR40, URZ, UR15, URZ, 0x33, !UPT ;  /* 0x0000000f3f287292 */ /* 0x000fe2000f8e333f */
[----:B------:R-:W-:Y:S01]  /*21ca0*/  ISETP.NE.AND.EX P0, PT, RZ, UR5, PT, P0 ;  /* 0x00000005ff007c0c */ /* 0x000fe2000bf05300 */
[----:B------:R-:W-:Y:S02]  /*21cb0*/  USHF.R.U64 UR15, UR16, UR17, UR8 ;  /* 0x00000011100f7299 */ /* 0x000fe40008001208 */
[----:B------:R-:W-:Y:S02]  /*21cc0*/  USHF.R.U32.HI UR8, URZ, UR17, UR8 ;  /* 0x000000113f087299 */ /* 0x000fe40008011608 */
[----:B------:R-:W-:Y:S02]  /*21cd0*/  UIADD3 UR12, -UR12, URZ, URZ ;  /* 0x0000003f0c0c7290 */ /* 0x000fe4000fffe13f */
[----:B------:R-:W-:Y:S01]  /*21ce0*/  USHF.R.U64 UR17, UR15, UR21, UR8 ;  /* 0x000000150f117299 */ /* 0x000fe20008001208 */
[----:B------:R-:W-:Y:S01]  /*21cf0*/  UMOV UR19, 0x1 ;  /* 0x0000000100137882 */ /* 0x000fe20000000000 */
[----:B------:R-:W-:Y:S01]  /*21d00*/  ULDC UR13, c[0x0][0x144] ;  /* 0x00005100000d7ab9 */ /* 0x000fe20000000800 */
[----:B------:R-:W-:Y:S01]  /*21d10*/  ULDC UR7, c[0x0][0x600] ;  /* 0x0001800000077ab9 */ /* 0x000fe20000000800 */
[----:B------:R-:W-:-:S02]  /*21d20*/  USHF.L.U32 UR24, UR19, UR21, URZ ;  /* 0x0000001513187299 */ /* 0x000fc4000800063f */
[----:B------:R-:W-:Y:S02]  /*21d30*/  USHF.R.U32.HI UR8, URZ, UR21, UR8 ;  /* 0x000000153f087299 */ /* 0x000fe40008011608 */
[----:B------:R-:W-:Y:S02]  /*21d40*/  UIMAD UR21, UR13, UR12, UR6 ;  /* 0x0000000c0d1572a4 */ /* 0x000fe4000f8e0206 */
[----:B------:R-:W-:Y:S02]  /*21d50*/  UIADD3 UR20, UR7, -0x1, URZ ;  /* 0xffffffff07147890 */ /* 0x000fe4000fffe03f */
[----:B------:R-:W-:Y:S01]  /*21d60*/  UIADD3 UR19, -UR14, URZ, URZ ;  /* 0x0000003f0e137290 */ /* 0x000fe2000fffe13f */
        /* <DEDUP_REMOVED lines=17> */
.L_x_539:
[----:B------:R-:W-:Y:S01]  /*21e80*/  UISETP.NE.AND UP0, UPT, UR39, URZ, UPT ;  /* 0x0000003f2700728c */ /* 0x000fe2000bf05270 */
[----:B------:R-:W-:Y:S01]  /*21e90*/  IMAD.MOV.U32 R0, RZ, RZ, 0x1 ;  /* 0x00000001ff007424 */ /* 0x000fe200078e00ff */
[----:B------:R-:W-:Y:S02]  /*21ea0*/  USHF.R.U64 UR4, UR6, UR22, UR8 ;  /* 0x0000001606047299 */ /* 0x000fe40008001208 */
[----:B------:R-:W-:Y:S02]  /*21eb0*/  ULOP3.LUT UR40, UR15, UR40, URZ, 0xc0, !UPT ;  /* 0x000000280f287292 */ /* 0x000fe4000f8ec03f */
[----:B------:R-:W-:Y:S02]  /*21ec0*/  UIADD3 UR5, -UR4, URZ, URZ ;  /* 0x0000003f04057290 */ /* 0x000fe4000fffe13f */
[----:B------:R-:W-:Y:S02]  /*21ed0*/  UIMAD UR40, UR24, UR4, UR40 ;  /* 0x00000004182872a4 */ /* 0x000fe4000f8e0228 */
[----:B------:R-:W-:-:S02]  /*21ee0*/  ULOP3.LUT UR16, UR16, UR20, URZ, 0xc0, !UPT ;  /* 0x0000001410107292 */ /* 0x000fc4000f8ec03f */
[----:B------:R-:W-:Y:S02]  /*21ef0*/  @UP0 UIMAD UR21, UR25, UR19, UR18 ;  /* 0x00000013191502a4 */ /* 0x000fe4000f8e0212 */
[----:B------:R-:W-:-:S03]  /*21f00*/  UIMAD UR4, UR5, UR23, UR17 ;  /* 0x00000017050472a4 */ /* 0x000fc6000f8e0211 */
[----:B------:R-:W-:Y:S01]  /*21f10*/  ULDC UR5, c[0x0][0x610] ;  /* 0x0001840000057ab9 */ /* 0x000fe20000000800 */
[----:B------:R-:W-:Y:S02]  /*21f20*/  UIMAD UR4, UR4, UR7, UR16 ;  /* 0x00000007040472a4 */ /* 0x000fe4000f8e0210 */
[----:B------:R-:W-:-:S04]  /*21f30*/  UIMAD UR40, UR40, UR5, UR21 ;  /* 0x00000005282872a4 */ /* 0x000fc8000f8e0215 */
[----:B------:R-:W-:Y:S02]  /*21f40*/  USEL UR41, UR4, UR40, !UP0 ;  /* 0x0000002804297287 */ /* 0x000fe4000c000000 */
[----:B------:R-:W-:-:S12]  /*21f50*/  USEL UR40, UR40, UR4, !UP0 ;  /* 0x0000000428287287 */ /* 0x000fd8000c000000 */
.L_x_537:
[----:B------:R-:W-:-:S13]  /*21f60*/  LOP3.LUT P0, RZ, R0, 0xff, RZ, 0xc0, !PT ;  /* 0x000000ff00ff7812 */ /* 0x000fda000780c0ff */
[----:B------:R-:W-:Y:S05]  /*21f70*/  @P0 BRA `(.L_x_540) ;  /* 0xfffffdf0007c0947 */ /* 0x000fea000383ffff */
[----:B------:R-:W-:Y:S05]  /*21f80*/  EXIT ;  /* 0x000000000000794d */ /* 0x000fea0003800000 */
.L_x_3:
[----:B------:R-:W2:Y:S01]  /*21f90*/  LDL R5, [R1+0x204] ;  /* 0x0002040001057983 */ /* 0x000ea20000100800 */
[----:B------:R-:W-:-:S03]  /*21fa0*/  ULDC.64 UR8, c[0x0][0x650] ;  /* 0x0001940000087ab9 */ /* 0x000fc60000000a00 */
[----:B------:R-:W3:Y:S01]  /*21fb0*/  LDL R4, [R1+0x200] ;  /* 0x0002000001047983 */ /* 0x000ee20000100800 */
[----:B------:R-:W-:Y:S01]  /*21fc0*/  PRMT R0, RZ, 0x7610, R0 ;  /* 0x00007610ff007816 */ /* 0x000fe20000000000 */
[----:B------:R-:W-:Y:S01]  /*21fd0*/  IMAD.MOV.U32 R2, RZ, RZ, -0x1 ;  /* 0xffffffffff027424 */ /* 0x000fe200078e00ff */
[----:B------:R-:W-:Y:S02]  /*21fe0*/  MOV R3, 0xffffffff ;  /* 0xffffffff00037802 */ /* 0x000fe40000000f00 */
[----:B------:R-:W-:Y:S02]  /*21ff0*/  MOV R10, 0xffffffff ;  /* 0xffffffff000a7802 */ /* 0x000fe40000000f00 */
[----:B--2---:R-:W-:-:S04]  /*22000*/  ISETP.GE.U32.AND P0, PT, R5, UR8, PT ;  /* 0x0000000805007c0c */ /* 0x004fc8000bf06070 */
[----:B---3--:R-:W-:-:S13]  /*22010*/  ISETP.GE.U32.AND.EX P0, PT, R4, UR9, PT, P0 ;  /* 0x0000000904007c0c */ /* 0x008fda000bf06100 */
[----:B------:R-:W-:Y:S05]  /*22020*/  @P0 BRA `(.L_x_541) ;  /* 0x00000004008c0947 */ /* 0x000fea0003800000 */
[----:B------:R-:W-:Y:S01]  /*22030*/  I2FP.F32.U32 R0, UR4 ;  /* 0x0000000400007c45 */ /* 0x000fe20008201000 */
[----:B0-----:R-:W-:Y:S01]  /*22040*/  ULDC.64 UR16, c[0x0][0x628] ;  /* 0x00018a0000107ab9 */ /* 0x001fe20000000a00 */
        /* <DEDUP_REMOVED lines=24> */
.L_x_542:
        /* <DEDUP_REMOVED lines=24> */
[----:B------:R-:W-:Y:S01]  /*22350*/  UMOV UR19, 0x1 ;  /* 0x0000000100137882 */ /* 0x000fe20000000000 */
[----:B------:R-:W-:Y:S01]  /*22360*/  ULDC UR20, c[0x0][0x608] ;  /* 0x0001820000147ab9 */ /* 0x000fe20000000800 */
[----:B------:R-:W-:Y:S01]  /*22370*/  USHF.L.U32 UR26, UR19, UR23, URZ ;  /* 0x00000017131a7299 */ /* 0x000fe2000800063f */
[----:B------:R-:W-:Y:S01]  /*22380*/  ISETP.NE.AND.EX P0, PT, RZ, UR9, PT, P0 ;  /* 0x00000009ff007c0c */ /* 0x000fe2000bf05300 */
[----:B------:R-:W-:Y:S02]  /*22390*/  USHF.R.U64 UR19, UR18, UR20, UR11 ;  /* 0x0000001412137299 */ /* 0x000fe4000800120b */
[----:B------:R-:W-:Y:S02]  /*223a0*/  USHF.R.U32.HI UR11, URZ, UR20, UR11 ;  /* 0x000000143f0b7299 */ /* 0x000fe4000801160b */
[----:B------:R-:W-:-:S02]  /*223b0*/  UIADD3 UR15, -UR15, URZ, URZ ;  /* 0x0000003f0f0f7290 */ /* 0x000fc4000fffe13f */
[----:B------:R-:W-:Y:S01]  /*223c0*/  USHF.R.U64 UR20, UR19, UR23, UR11 ;  /* 0x0000001713147299 */ /* 0x000fe2000800120b */
[----:B------:R-:W-:Y:S01]  /*223d0*/  ULDC UR16, c[0x0][0x144] ;  /* 0x0000510000107ab9 */ /* 0x000fe20000000800 */
[----:B------:R-:W-:Y:S01]  /*223e0*/  ULDC UR6, c[0x0][0x600] ;  /* 0x0001800000067ab9 */ /* 0x000fe20000000800 */
[----:B------:R-:W-:Y:S02]  /*223f0*/  USHF.R.U32.HI UR11, URZ, UR23, UR11 ;  /* 0x000000173f0b7299 */ /* 0x000fe4000801160b */
[----:B------:R-:W-:Y:S02]  /*22400*/  UIMAD UR23, UR16, UR15, UR4 ;  /* 0x0000000f101772a4 */ /* 0x000fe4000f8e0204 */
[----:B------:R-:W-:Y:S02]  /*22410*/  UIADD3 UR22, UR6, -0x1, URZ ;  /* 0xffffffff06167890 */ /* 0x000fe4000fffe03f */
[----:B------:R-:W-:Y:S02]  /*22420*/  ULOP3.LUT UR27, URZ, UR13, URZ, 0x33, !UPT ;  /* 0x0000000d3f1b7292 */ /* 0x000fe4000f8e333f */
        /* <DEDUP_REMOVED lines=18> */
.L_x_543:
[----:B------:R-:W-:Y:S01]  /*22550*/  UISETP.NE.AND UP0, UPT, UR39, URZ, UPT ;  /* 0x0000003f2700728c */ /* 0x000fe2000bf05270 */
[----:B------:R-:W-:Y:S01]  /*22560*/  IMAD.MOV.U32 R0, RZ, RZ, 0x1 ;  /* 0x00000001ff007424 */ /* 0x000fe200078e00ff */
[----:B------:R-:W-:Y:S01]  /*22570*/  USHF.R.U64 UR8, UR4, UR24, UR11 ;  /* 0x0000001804087299 */ /* 0x000fe2000800120b */
[----:B------:R-:W-:Y:S01]  /*22580*/  MOV R10, UR5 ;  /* 0x00000005000a7c02 */ /* 0x000fe20008000f00 */
[----:B------:R-:W-:Y:S02]  /*22590*/  ULOP3.LUT UR4, UR19, UR27, URZ, 0xc0, !UPT ;  /* 0x0000001b13047292 */ /* 0x000fe4000f8ec03f */
[----:B------:R-:W-:Y:S02]  /*225a0*/  ULOP3.LUT UR18, UR18, UR22, URZ, 0xc0, !UPT ;  /* 0x0000001612127292 */ /* 0x000fe4000f8ec03f */
[----:B------:R-:W-:-:S03]  /*225b0*/  UIMAD UR4, UR26, UR8, UR4 ;  /* 0x000000081a0472a4 */ /* 0x000fc6000f8e0204 */
[----:B------:R-:W-:Y:S02]  /*225c0*/  @UP0 UIMAD UR23, UR28, UR21, UR7 ;  /* 0x000000151c1702a4 */ /* 0x000fe4000f8e0207 */
[----:B------:R-:W-:-:S03]  /*225d0*/  UIADD3 UR7, -UR8, URZ, URZ ;  /* 0x0000003f08077290 */ /* 0x000fc6000fffe13f */
[----:B------:R-:W-:Y:S01]  /*225e0*/  ULDC UR8, c[0x0][0x610] ;  /* 0x0001840000087ab9 */ /* 0x000fe20000000800 */
[----:B------:R-:W-:Y:S02]  /*225f0*/  UIMAD UR7, UR7, UR25, UR20 ;  /* 0x00000019070772a4 */ /* 0x000fe4000f8e0214 */
[----:B------:R-:W-:Y:S02]  /*22600*/  UIMAD UR4, UR4, UR8, UR23 ;  /* 0x00000008040472a4 */ /* 0x000fe4000f8e0217 */
[----:B------:R-:W-:-:S04]  /*22610*/  UIMAD UR7, UR7, UR6, UR18 ;  /* 0x00000006070772a4 */ /* 0x000fc8000f8e0212 */
[----:B------:R-:W-:Y:S02]  /*22620*/  USEL UR6, UR7, UR4, !UP0 ;  /* 0x0000000407067287 */ /* 0x000fe4000c000000 */
[----:B------:R-:W-:-:S04]  /*22630*/  USEL UR4, UR4, UR7, !UP0 ;  /* 0x0000000704047287 */ /* 0x000fc8000c000000 */
[----:B------:R-:W-:Y:S02]  /*22640*/  IMAD.U32 R2, RZ, RZ, UR6 ;  /* 0x00000006ff027e24 */ /* 0x000fe4000f8e00ff */
[----:B------:R-:W-:-:S07]  /*22650*/  MOV R3, UR4 ;  /* 0x0000000400037c02 */ /* 0x000fce0008000f00 */
.L_x_541:
[----:B------:R-:W-:-:S08]  /*22660*/  NOP ;  /* 0x0000000000007918 */ /* 0x000fd00000000000 */
[----:B0-----:R-:W0:-:S00]  /*22670*/  USETMAXREG.DEALLOC.CTAPOOL 0x18 ;  /* 0x00000018000079c8 */ /* 0x001e0000080e0500 */
[----:B------:R-:W-:-:S13]  /*22680*/  ISETP.NE.AND P0, PT, RZ, UR10, PT ;  /* 0x0000000aff007c0c */ /* 0x000fda000bf05270 */
[----:B------:R-:W-:Y:S05]  /*22690*/  @P0 EXIT ;  /* 0x000000000000094d */ /* 0x000fea0003800000 */
[----:B0-----:R-:W-:Y:S01]  /*226a0*/  LOP3.LUT P0, RZ, R0, 0xff, RZ, 0xc0, !PT ;  /* 0x000000ff00ff7812 */ /* 0x001fe2000780c0ff */
[----:B------:R-:W-:Y:S01]  /*226b0*/  IMAD.MOV.U32 R6, RZ, RZ, 0x1 ;  /* 0x00000001ff067424 */ /* 0x000fe200078e00ff */
[----:B------:R-:W-:-:S11]  /*226c0*/  MOV R7, RZ ;  /* 0x000000ff00077202 */ /* 0x000fd60000000f00 */
[----:B------:R-:W-:Y:S05]  /*226d0*/  @!P0 BRA `(.L_x_544) ;  /* 0x0000000c00908947 */ /* 0x000fea0003800000 */
[----:B------:R-:W0:Y:S01]  /*226e0*/  LDC R0, c[0x0][0x28c] ;  /* 0x0000a300ff007b82 */ /* 0x000e220000000800 */
[----:B------:R-:W1:Y:S01]  /*226f0*/  S2R R4, SR_TID.X ;  /* 0x0000000000047919 */ /* 0x000e620000002100 */
[----:B------:R-:W-:Y:S01]  /*22700*/  ULDC UR5, c[0x0][0x658] ;  /* 0x0001960000057ab9 */ /* 0x000fe20000000800 */
[----:B------:R-:W-:Y:S01]  /*22710*/  UMOV UR7, 0xffffffff ;  /* 0xffffffff00077882 */ /* 0x000fe20000000000 */
[----:B------:R-:W-:Y:S01]  /*22720*/  ULDC UR6, c[0x0][0xc] ;  /* 0x0000030000067ab9 */ /* 0x000fe20000000800 */
[----:B------:R-:W-:Y:S01]  /*22730*/  USHF.L.U32 UR9, UR7, UR5, URZ ;  /* 0x0000000507097299 */ /* 0x000fe2000800063f */
[----:B------:R-:W-:Y:S01]  /*22740*/  BSSY B0, `(.L_x_544) ;  /* 0x00000dd000007945 */ /* 0x000fe20003800000 */
[----:B------:R-:W-:Y:S01]  /*22750*/  UMOV UR8, 0x1 ;  /* 0x0000000100087882 */ /* 0x000fe20000000000 */
[----:B------:R-:W-:Y:S01]  /*22760*/  ULDC UR7, c[0x0][0x10] ;  /* 0x0000040000077ab9 */ /* 0x000fe20000000800 */
[----:B------:R-:W-:Y:S01]  /*22770*/  USHF.L.U32 UR5, UR8, UR5, URZ ;  /* 0x0000000508057299 */ /* 0x000fe2000800063f */
[----:B------:R-:W-:Y:S01]  /*22780*/  MOV R9, 0x1 ;  /* 0x0000000100097802 */ /* 0x000fe20000000f00 */
[----:B------:R-:W-:Y:S01]  /*22790*/  UIMAD.WIDE.U32 UR6, UR6, UR7, URZ ;  /* 0x00000007060672a5 */ /* 0x000fe2000f8e003f */
[----:B------:R-:W-:Y:S01]  /*227a0*/  IMAD.MOV.U32 R6, RZ, RZ, 0x1 ;  /* 0x00000001ff067424 */ /* 0x000fe200078e00ff */
[----:B------:R-:W-:Y:S01]  /*227b0*/  ULDC UR8, c[0x0][0x14] ;  /* 0x0000050000087ab9 */ /* 0x000fe20000000800 */
[----:B------:R-:W-:Y:S01]  /*227c0*/  MOV R7, RZ ;  /* 0x000000ff00077202 */ /* 0x000fe20000000f00 */
[----:B------:R-:W-:-:S02]  /*227d0*/  UIMAD.WIDE.U32 UR30, UR6, UR8, URZ ;  /* 0x00000008061e72a5 */ /* 0x000fc4000f8e003f */
[----:B------:R-:W-:Y:S01]  /*227e0*/  UIMAD UR7, UR7, UR8, URZ ;  /* 0x00000008070772a4 */ /* 0x000fe2000f8e023f */
[----:B------:R-:W-:Y:S01]  /*227f0*/  ULDC UR4, c[0x0][0x600] ;  /* 0x0001800000047ab9 */ /* 0x000fe20000000800 */
[----:B------:R-:W-:Y:S02]  /*22800*/  ULOP3.LUT UR13, UR38, 0x2, URZ, 0xfc, !UPT ;  /* 0x00000002260d7892 */ /* 0x000fe4000f8efc3f */
[----:B------:R-:W-:Y:S01]  /*22810*/  UIADD3 UR4, UR4, -0x1, URZ ;  /* 0xffffffff04047890 */ /* 0x000fe2000fffe03f */
[----:B0-----:R-:W-:Y:S01]  /*22820*/  VIADD R0, R0, 0x7f ;  /* 0x0000007f00007836 */ /* 0x001fe20000000000 */
[----:B------:R-:W-:Y:S02]  /*22830*/  ULOP3.LUT UR6, URZ, UR9, URZ, 0x33, !UPT ;  /* 0x000000093f067292 */ /* 0x000fe4000f8e333f */
[----:B------:R-:W-:Y:S02]  /*22840*/  UIADD3 UR7, UR31, UR7, URZ ;  /* 0x000000071f077290 */ /* 0x000fe4000fffe03f */
[----:B------:R-:W-:Y:S01]  /*22850*/  SHF.R.S32.HI R5, RZ, 0x1f, R0 ;  /* 0x0000001fff057819 */ /* 0x000fe20000011400 */
[----:B------:R-:W-:-:S03]  /*22860*/  ULDC.64 UR40, c[0x0][0x198] ;  /* 0x0000660000287ab9 */ /* 0x000fc60000000a00 */
[----:B------:R-:W-:Y:S02]  /*22870*/  LEA.HI R0, R5, R0, RZ, 0x7 ;  /* 0x0000000005007211 */ /* 0x000fe400078f38ff */
[C---:B-1----:R-:W-:Y:S02]  /*22880*/  LOP3.LUT P2, RZ, R4.reuse, 0x7f, RZ, 0xc0, !PT ;  /* 0x0000007f04ff7812 */ /* 0x042fe4000784c0ff */
[----:B------:R-:W-:Y:S02]  /*22890*/  SHF.R.S32.HI R0, RZ, 0x7, R0 ;  /* 0x00000007ff007819 */ /* 0x000fe40000011400 */
[----:B------:R-:W-:-:S03]  /*228a0*/  LOP3.LUT P0, RZ, R4, 0x1f, RZ, 0xc0, !PT ;  /* 0x0000001f04ff7812 */ /* 0x000fc6000780c0ff */
[----:B------:R-:W-:Y:S01]  /*228b0*/  VIADD R16, R0, 0x1 ;  /* 0x0000000100107836 */ /* 0x000fe20000000000 */
[----:B------:R-:W-:-:S13]  /*228c0*/  PLOP3.LUT P0, PT, P0, P2, PT, 0x8a, 0x0 ;  /* 0x000000000000781c */ /* 0x000fda0000705172 */
.L_x_556:
[----:B------:R-:W-:-:S03]  /*228d0*/  UMOV UR8, 0xffffffff ;  /* 0xffffffff00087882 */ /* 0x000fc60000000000 */
[----:B------:R-:W-:Y:S05]  /*228e0*/  BRA.DIV UR8, `(.L_x_545) ;  /* 0x0000001208687947 */ /* 0x000fea000b800000 */
[----:B------:R-:W-:-:S13]  /*228f0*/  ELECT P6, URZ, PT ;  /* 0x00000000003f782f */ /* 0x000fda00038c0000 */
.L_x_570:
[----:B------:R-:W0:Y:S01]  /*22900*/  LDC R4, c[0x0][0x28c] ;  /* 0x0000a300ff047b82 */ /* 0x000e220000000800 */
[----:B------:R-:W-:Y:S01]  /*22910*/  BSSY B1, `(.L_x_546) ;  /* 0x0000042000017945 */ /* 0x000fe20003800000 */
[----:B0-----:R-:W-:-:S13]  /*22920*/  ISETP.LT.OR P6, PT, R4, 0x1, !P6 ;  /* 0x000000010400780c */ /* 0x001fda00077c1670 */
[----:B------:R-:W-:Y:S05]  /*22930*/  @P6 BRA `(.L_x_547) ;  /* 0x0000000000fc6947 */ /* 0x000fea0003800000 */
[----:B------:R-:W-:Y:S01]  /*22940*/  IMAD.SHL.U32 R5, R2, 0x100, RZ ;  /* 0x0000010002057824 */ /* 0x000fe200078e00ff */
[----:B------:R-:W-:Y:S01]  /*22950*/  SHF.L.U32 R3, R3, 0x8, RZ ;  /* 0x0000000803037819 */ /* 0x000fe200000006ff */
[----:B------:R-:W-:Y:S01]  /*22960*/  IMAD.MOV.U32 R4, RZ, RZ, R16 ;  /* 0x000000ffff047224 */ /* 0x000fe200078e0010 */
[----:B------:R-:W-:Y:S01]  /*22970*/  MOV R13, RZ ;  /* 0x000000ff000d7202 */ /* 0x000fe20000000f00 */
[----:B------:R-:W-:Y:S01]  /*22980*/  IMAD.MOV.U32 R8, RZ, RZ, R7 ;  /* 0x000000ffff087224 */ /* 0x000fe200078e0007 */
[----:B------:R-:W-:-:S07]  /*22990*/  MOV R2, R6 ;  /* 0x0000000600027202 */ /* 0x000fce0000000f00 */
.L_x_551:
[----:B------:R-:W0:Y:S01]  /*229a0*/  S2R R12, SR_CgaCtaId ;  /* 0x00000000000c7919 */ /* 0x000e220000008800 */
[----:B------:R-:W-:-:S04]  /*229b0*/  MOV R11, 0x400 ;  /* 0x00000400000b7802 */ /* 0x000fc80000000f00 */
[----:B0-----:R-:W-:Y:S02]  /*229c0*/  LEA R15, R12, R11, 0x18 ;  /* 0x0000000b0c0f7211 */ /* 0x001fe400078ec0ff */
[----:B------:R-:W-:Y:S01]  /*229d0*/  SHF.L.U32 R11, R2, 0x1f, RZ ;  /* 0x0000001f020b7819 */ /* 0x000fe200000006ff */
[----:B------:R-:W0:Y:S01]  /*229e0*/  @!P2 LDC R12, c[0x0][0x500] ;  /* 0x00014000ff0cab82 */ /* 0x000e220000000800 */
[----:B------:R-:W-:-:S04]  /*229f0*/  LEA R14, R8, R15, 0x3 ;  /* 0x0000000f080e7211 */ /* 0x000fc800078e18ff */
[----:B------:R-:W1:Y:S02]  /*22a00*/  SYNCS.PHASECHK.TRANS64.TRYWAIT P1, [R14+URZ+0x38], R11 ;  /* 0x0000380b0e0075a7 */ /* 0x000e64000802017f */
[----:B-1----:R-:W-:Y:S05]  /*22a10*/  @!P1 BRA `(.L_x_548) ;  /* 0x00000010003c9947 */ /* 0x002fea0003800000 */
.L_x_571:
[----:B------:R-:W-:Y:S01]  /*22a20*/  UPRMT UR8, UR13, 0x9910, URZ ;  /* 0x000099100d087896 */ /* 0x000fe2000800003f */
[----:B0-----:R0:W-:Y:S03]  /*22a30*/  @!P2 SYNCS.ARRIVE.TRANS64 RZ, [R14+URZ], R12 ;  /* 0x0000000c0effa9a7 */ /* 0x0011e6000800003f */
[----:B------:R-:W-:-:S06]  /*22a40*/  UISETP.NE.AND UP0, UPT, UR8, 0x2, UPT ;  /* 0x000000020800788c */ /* 0x000fcc000bf05270 */
[----:B------:R-:W-:-:S13]  /*22a50*/  PLOP3.LUT P1, PT, PT, PT, UP0, 0x80, 0x0 ;  /* 0x000000000000781c */ /* 0x000fda0003f2f008 */
[----:B0-----:R-:W-:Y:S05]  /*22a60*/  @P1 BRA `(.L_x_549) ;  /* 0x0000000000041947 */ /* 0x001fea0003800000 */
[----:B------:R-:W-:Y:S01]  /*22a70*/  BPT.TRAP 0x1 ;  /* 0x000000040000795c */ /* 0x000fe20000300000 */
.L_x_549:
[----:B------:R-:W-:Y:S05]  /*22a80*/  @P0 BRA `(.L_x_550) ;  /* 0x0000000000040947 */ /* 0x000fea0003800000 */
[----:B------:R-:W-:Y:S01]  /*22a90*/  BPT.TRAP 0x1 ;  /* 0x000000040000795c */ /* 0x000fe20000300000 */
.L_x_550:
[----:B------:R-:W-:Y:S01]  /*22aa0*/  IMAD R15, R8, 0x10000, R15 ;  /* 0x00010000080f7824 */ /* 0x000fe200078e020f */
[----:B------:R-:W-:Y:S01]  /*22ab0*/  R2UR UR34, R13 ;  /* 0x000000000d2272ca */ /* 0x000fe200000e0000 */
[----:B------:R-:W-:Y:S01]  /*22ac0*/  VIADD R4, R4, 0xffffffff ;  /* 0xffffffff04047836 */ /* 0x000fe20000000000 */
[----:B------:R-:W-:Y:S01]  /*22ad0*/  R2UR UR33, R14 ;  /* 0x000000000e2172ca */ /* 0x000fe200000e0000 */
[----:B------:R-:W-:Y:S01]  /*22ae0*/  UIADD3 UR14, UP0, UR40, 0xf0, URZ ;  /* 0x000000f0280e7890 */ /* 0x000fe2000ff1e03f */
[----:B------:R-:W-:Y:S01]  /*22af0*/  R2UR UR8, R15 ;  /* 0x000000000f0872ca */ /* 0x000fe200000e0000 */
[----:B------:R-:W-:Y:S01]  /*22b00*/  UIADD3 UR42, UP1, UR40, 0x1f0, URZ ;  /* 0x000001f0282a7890 */ /* 0x000fe2000ff3e03f */
[----:B------:R-:W-:Y:S01]  /*22b10*/  R2UR UR35, R3 ;  /* 0x00000000032372ca */ /* 0x000fe200000e0000 */
[----:B------:R-:W-:Y:S01]  /*22b20*/  UIADD3.X UR15, URZ, UR41, URZ, UP0, !UPT ;  /* 0x000000293f0f7290 */ /* 0x000fe200087fe43f */
[----:B------:R-:W-:Y:S01]  /*22b30*/  R2UR UR36, R10 ;  /* 0x000000000a2472ca */ /* 0x000fe200000e0000 */
[----:B------:R-:W-:Y:S01]  /*22b40*/  UIADD3.X UR43, URZ, UR41, URZ, UP1, !UPT ;  /* 0x000000293f2b7290 */ /* 0x000fe20008ffe43f */
[----:B------:R-:W-:Y:S01]  /*22b50*/  R2UR UR19, R5 ;  /* 0x00000000051372ca */ /* 0x000fe200000e0000 */
[----:B------:R-:W-:Y:S01]  /*22b60*/  UMOV UR22, 0x0 ;  /* 0x0000000000167882 */ /* 0x000fe20000000000 */
[----:B------:R-:W-:Y:S01]  /*22b70*/  ISETP.GT.AND P3, PT, R4, 0x1, PT ;  /* 0x000000010400780c */ /* 0x000fe20003f64270 */
[----:B------:R-:W-:Y:S01]  /*22b80*/  UIADD3 UR26, UR34, 0x40, URZ ;  /* 0x00000040221a7890 */ /* 0x000fe2000fffe03f */
[----:B------:R-:W-:Y:S01]  /*22b90*/  IADD3 R8, R8, 0x1, RZ ;  /* 0x0000000108087810 */ /* 0x000fe20007ffe0ff */
[----:B------:R-:W-:Y:S01]  /*22ba0*/  UMOV UR23, 0x10000000 ;  /* 0x1000000000177882 */ /* 0x000fe20000000000 */
[----:B------:R-:W-:Y:S01]  /*22bb0*/  UMOV UR25, UR33 ;  /* 0x0000002100197c82 */ /* 0x000fe20008000000 */
[----:B------:R-:W-:Y:S01]  /*22bc0*/  UIADD3 UR32, UR8, 0x180, URZ ;  /* 0x0000018008207890 */ /* 0x000fe2000fffe03f */
[C---:B------:R-:W-:Y:S01]  /*22bd0*/  ISETP.NE.AND P1, PT, R8.reuse, 0x7, PT ;  /* 0x000000070800780c */ /* 0x040fe20003f25270 */
[----:B------:R-:W-:Y:S01]  /*22be0*/  UIADD3 UR24, UR8, 0x8180, URZ ;  /* 0x0000818008187890 */ /* 0x000fe2000fffe03f */
[----:B------:R-:W-:Y:S01]  /*22bf0*/  IADD3 R13, R13, 0x80, RZ ;  /* 0x000000800d0d7810 */ /* 0x000fe20007ffe0ff */
[----:B------:R-:W-:Y:S01]  /*22c00*/  UIADD3 UR16, UR8, 0x70180, URZ ;  /* 0x0007018008107890 */ /* 0x000fe2000fffe03f */
[----:B-1----:R-:W-:Y:S01]  /*22c10*/  SEL R11, RZ, 0x1, P1 ;  /* 0x00000001ff0b7807 */ /* 0x002fe20000800000 */
[----:B------:R-:W-:Y:S01]  /*22c20*/  UIADD3 UR8, UR8, 0x78180, URZ ;  /* 0x0007818008087890 */ /* 0x000fe2000fffe03f */
[----:B------:R-:W-:Y:S01]  /*22c30*/  SEL R8, R8, RZ, P1 ;  /* 0x000000ff08087207 */ /* 0x000fe20000800000 */
[----:B------:R-:W-:Y:S01]  /*22c40*/  UMOV UR27, UR35 ;  /* 0x00000023001b7c82 */ /* 0x000fe20008000000 */
[----:B------:R-:W-:Y:S01]  /*22c50*/  UMOV UR28, UR36 ;  /* 0x00000024001c7c82 */ /* 0x000fe20008000000 */
[----:B------:R-:W-:Y:S01]  /*22c60*/  UMOV UR17, UR33 ;  /* 0x0000002100117c82 */ /* 0x000fe20008000000 */
[----:B------:R-:W-:Y:S01]  /*22c70*/  UMOV UR18, UR34 ;  /* 0x0000002200127c82 */ /* 0x000fe20008000000 */
[----:B------:R-:W-:Y:S01]  /*22c80*/  UMOV UR20, UR36 ;  /* 0x0000002400147c82 */ /* 0x000fe20008000000 */
[----:B------:R0:W-:Y:S01]  /*22c90*/  UTMALDG.3D [UR32], [UR14], desc[UR22] ;  /* 0x000016200e0075b4 */ /* 0x0001e20008011000 */
[----:B------:R-:W-:Y:S01]  /*22ca0*/  UMOV UR9, UR33 ;  /* 0x0000002100097c82 */ /* 0x000fe20008000000 */
[----:B------:R-:W-:Y:S01]  /*22cb0*/  UMOV UR11, UR19 ;  /* 0x00000013000b7c82 */ /* 0x000fe20008000000 */
[----:B------:R-:W-:Y:S01]  /*22cc0*/  UMOV UR12, UR36 ;  /* 0x00000024000c7c82 */ /* 0x000fe20008000000 */
[----:B------:R-:W-:Y:S01]  /*22cd0*/  UMOV UR10, UR26 ;  /* 0x0000001a000a7c82 */ /* 0x000fe20008000000 */
[----:B------:R-:W-:Y:S01]  /*22ce0*/  LOP3.LUT R2, R2, R11, RZ, 0x3c, !PT ;  /* 0x0000000b02027212 */ /* 0x000fe200078e3cff */
[----:B------:R0:W-:Y:S01]  /*22cf0*/  UTMALDG.3D [UR24], [UR14], desc[UR22] ;  /* 0x000016180e0075b4 */ /* 0x0001e20008011000 */
[----:B------:R0:W-:Y:S01]  /*22d00*/  UTMALDG.3D [UR16], [UR42], desc[UR22] ;  /* 0x000016102a0075b4 */ /* 0x0001e20008011000 */
[----:B------:R0:W-:Y:S02]  /*22d10*/  UTMALDG.3D [UR8], [UR42], desc[UR22] ;  /* 0x000016082a0075b4 */ /* 0x0001e40008011000 */
[----:B0-----:R-:W-:Y:S05]  /*22d20*/  @P3 BRA `(.L_x_551) ;  /* 0xfffffffc001c3947 */ /* 0x001fea000383ffff */
.L_x_547:
[----:B------:R-:W-:Y:S05]  /*22d30*/  BSYNC B1 ;  /* 0x0000000000017941 */ /* 0x000fea0003800000 */
.L_x_546:
[----:B------:R-:W2:Y:S01]  /*22d40*/  LDL.LU R15, [R1+0x200] ;  /* 0x00020000010f7983 */ /* 0x000ea20000300800 */
[----:B------:R-:W-:Y:S01]  /*22d50*/  LOP3.LUT P3, RZ, R9, 0xff, RZ, 0xc0, !PT ;  /* 0x000000ff09ff7812 */ /* 0x000fe2000786c0ff */
[----:B------:R-:W-:Y:S01]  /*22d60*/  IMAD.IADD R4, R0, 0x1, R7 ;  /* 0x0000000100047824 */ /* 0x000fe200078e0207 */
[----:B------:R-:W-:Y:S01]  /*22d70*/  ULDC.64 UR8, c[0x0][0x650] ;  /* 0x0001940000087ab9 */ /* 0x000fe20000000a00 */
[----:B------:R-:W3:Y:S01]  /*22d80*/  LDL.LU R14, [R1+0x204] ;  /* 0x00020400010e7983 */ /* 0x000ee20000300800 */
[----:B------:R-:W-:Y:S01]  /*22d90*/  BSSY B1, `(.L_x_552) ;  /* 0x0000075000017945 */ /* 0x000fe20003800000 */
[C---:B------:R-:W-:Y:S01]  /*22da0*/  IMAD.WIDE.U32 R2, R4.reuse, 0x24924925, RZ ;  /* 0x2492492504027825 */ /* 0x040fe200078e00ff */
[C---:B------:R-:W-:Y:S02]  /*22db0*/  ISETP.GT.U32.AND P1, PT, R4.reuse, 0x6, PT ;  /* 0x000000060400780c */ /* 0x040fe40003f24070 */
[----:B------:R-:W-:Y:S01]  /*22dc0*/  PRMT R9, RZ, 0x7610, R9 ;  /* 0x00007610ff097816 */ /* 0x000fe20000000009 */
[----:B------:R-:W-:Y:S01]  /*22dd0*/  IMAD.MOV.U32 R10, RZ, RZ, -0x1 ;  /* 0xffffffffff0a7424 */ /* 0x000fe200078e00ff */
[----:B------:R-:W-:-:S02]  /*22de0*/  IADD3 R2, R4, -R3, RZ ;  /* 0x8000000304027210 */ /* 0x000fc40007ffe0ff */
[----:B------:R-:W-:Y:S01]  /*22df0*/  ISETP.LT.U32.AND P1, PT, R0, 0x7, P1 ;  /* 0x000000070000780c */ /* 0x000fe20000f21070 */
[----:B------:R-:W0:Y:S01]  /*22e00*/  @P3 S2R R8, SR_CgaCtaId ;  /* 0x0000000000083919 */ /* 0x000e220000008800 */
[----:B------:R-:W-:Y:S02]  /*22e10*/  LEA.HI R2, R2, R3, RZ, 0x1f ;  /* 0x0000000302027211 */ /* 0x000fe400078ff8ff */
[----:B------:R-:W-:Y:S02]  /*22e20*/  @P3 MOV R3, 0x400 ;  /* 0x0000040000033802 */ /* 0x000fe40000000f00 */
[----:B------:R-:W-:Y:S02]  /*22e30*/  SHF.R.U32.HI R7, RZ, 0x2, R2 ;  /* 0x00000002ff077819 */ /* 0x000fe40000011602 */
[----:B------:R-:W-:Y:S02]  /*22e40*/  MOV R2, 0xffffffff ;  /* 0xffffffff00027802 */ /* 0x000fe40000000f00 */
[----:B0-----:R-:W-:-:S04]  /*22e50*/  @P3 LEA R3, R8, R3, 0x18 ;  /* 0x0000000308033211 */ /* 0x001fc800078ec0ff */
[----:B------:R0:W-:Y:S01]  /*22e60*/  @P3 SYNCS.ARRIVE.TRANS64.A1T0 RZ, [R3+URZ+0x88], RZ ;  /* 0x000088ff03ff39a7 */ /* 0x0001e2000810003f */
[----:B------:R-:W-:Y:S02]  /*22e70*/  ISETP.GE.U32.AND P3, PT, R0, 0x7, PT ;  /* 0x000000070000780c */ /* 0x000fe40003f66070 */
[----:B0-----:R-:W-:-:S04]  /*22e80*/  SEL R3, RZ, 0x1, !P1 ;  /* 0x00000001ff037807 */ /* 0x001fc80004800000 */
[----:B------:R-:W-:Y:S01]  /*22e90*/  LOP3.LUT R6, R6, R3, RZ, 0x3c, !PT ;  /* 0x0000000306067212 */ /* 0x000fe200078e3cff */
[----:B------:R-:W-:-:S06]  /*22ea0*/  IMAD.MOV.U32 R3, RZ, RZ, -0x1 ;  /* 0xffffffffff037424 */ /* 0x000fcc00078e00ff */
[----:B------:R-:W-:Y:S01]  /*22eb0*/  @P3 LOP3.LUT R6, R6, 0x1, R7, 0x78, !PT ;  /* 0x0000000106063812 */ /* 0x000fe200078e7807 */
[--C-:B------:R-:W-:Y:S01]  /*22ec0*/  IMAD R7, R7, -0x7, R4.reuse ;  /* 0xfffffff907077824 */ /* 0x100fe200078e0204 */
[----:B------:R-:W-:Y:S02]  /*22ed0*/  PRMT R4, RZ, 0x7610, R4 ;  /* 0x00007610ff047816 */ /* 0x000fe40000000004 */
[----:B---3--:R-:W-:-:S04]  /*22ee0*/  IADD3 R14, P1, R14, UR30, RZ ;  /* 0x0000001e0e0e7c10 */ /* 0x008fc8000ff3e0ff */
[----:B--2---:R-:W-:Y:S01]  /*22ef0*/  IADD3.X R15, R15, UR7, RZ, P1, !PT ;  /* 0x000000070f0f7c10 */ /* 0x004fe20008ffe4ff */
[----:B------:R0:W-:Y:S01]  /*22f00*/  STL [R1+0x204], R14 ;  /* 0x0002040e01007387 */ /* 0x0001e20000100800 */
[----:B------:R-:W-:-:S03]  /*22f10*/  ISETP.GE.U32.AND P1, PT, R14, UR8, PT ;  /* 0x000000080e007c0c */ /* 0x000fc6000bf26070 */
[----:B------:R0:W-:Y:S01]  /*22f20*/  STL [R1+0x200], R15 ;  /* 0x0002000f01007387 */ /* 0x0001e20000100800 */
[----:B------:R-:W-:-:S13]  /*22f30*/  ISETP.GE.U32.AND.EX P1, PT, R15, UR9, PT, P1 ;  /* 0x000000090f007c0c */ /* 0x000fda000bf26110 */
[----:B0-----:R-:W-:Y:S05]  /*22f40*/  @P1 BRA `(.L_x_553) ;  /* 0x0000000400641947 */ /* 0x001fea0003800000 */
[----:B------:R-:W0:Y:S01]  /*22f50*/  S2R R8, SR_CTAID.X ;  /* 0x0000000000087919 */ /* 0x000e220000002500 */
[----:B------:R-:W-:Y:S01]  /*22f60*/  ULDC UR8, c[0x0][0x150] ;  /* 0x0000540000087ab9 */ /* 0x000fe20000000800 */
[----:B------:R-:W1:Y:S01]  /*22f70*/  LDC R3, c[0x0][0x144] ;  /* 0x00005100ff037b82 */ /* 0x000e620000000800 */
[----:B------:R-:W-:Y:S01]  /*22f80*/  UISETP.NE.AND UP0, UPT, UR39, URZ, UPT ;  /* 0x0000003f2700728c */ /* 0x000fe2000bf05270 */
[----:B------:R-:W2:Y:S01]  /*22f90*/  S2R R5, SR_CTAID.Y ;  /* 0x0000000000057919 */ /* 0x000ea20000002600 */
[----:B------:R-:W-:-:S04]  /*22fa0*/  ULDC UR11, c[0x0][0x630] ;  /* 0x00018c00000b7ab9 */ /* 0x000fc80000000800 */
[----:B------:R-:W-:Y:S01]  /*22fb0*/  PLOP3.LUT P1, PT, PT, PT, UP0, 0x80, 0x0 ;  /* 0x000000000000781c */ /* 0x000fe20003f2f008 */
[----:B------:R-:W3:Y:S01]  /*22fc0*/  LDC R12, c[0x0][0x148] ;  /* 0x00005200ff0c7b82 */ /* 0x000ee20000000800 */
[----:B0-----:R-:W-:Y:S02]  /*22fd0*/  I2FP.F32.U32 R2, R8 ;  /* 0x0000000800027245 */ /* 0x001fe40000201000 */
[----:B--2---:R-:W-:-:S03]  /*22fe0*/  I2FP.F32.U32 R4, R5 ;  /* 0x0000000500047245 */ /* 0x004fc60000201000 */
[----:B------:R-:W-:Y:S01]  /*22ff0*/  FMUL R2, R2, UR8 ;  /* 0x0000000802027c20 */ /* 0x000fe20008400000 */
[----:B------:R-:W-:Y:S02]  /*23000*/  ULDC UR8, c[0x0][0x154] ;  /* 0x0000550000087ab9 */ /* 0x000fe40000000800 */
[----:B------:R-:W-:Y:S01]  /*23010*/  FMUL R10, R4, UR8 ;  /* 0x00000008040a7c20 */ /* 0x000fe20008400000 */
[----:B------:R-:W-:Y:S02]  /*23020*/  ULDC.64 UR8, c[0x0][0x628] ;  /* 0x00018a0000087ab9 */ /* 0x000fe40000000a00 */
[----:B------:R-:W0:Y:S08]  /*23030*/  F2I.U32.TRUNC.NTZ R2, R2 ;  /* 0x0000000200027305 */ /* 0x000e30000020f000 */
[----:B------:R-:W2:Y:S01]  /*23040*/  F2I.U32.TRUNC.NTZ R10, R10 ;  /* 0x0000000a000a7305 */ /* 0x000ea2000020f000 */
[----:B0-----:R-:W-:-:S02]  /*23050*/  IADD3 R4, -R2, RZ, RZ ;  /* 0x000000ff02047210 */ /* 0x001fc40007ffe1ff */
[----:B------:R-:W-:-:S03]  /*23060*/  MOV R2, R14 ;  /* 0x0000000e00027202 */ /* 0x000fc60000000f00 */
[----:B-1----:R-:W-:Y:S02]  /*23070*/  IMAD R8, R3, R4, R8 ;  /* 0x0000000403087224 */ /* 0x002fe400078e0208 */
[----:B--2---:R-:W-:-:S04]  /*23080*/  IMAD.MOV R3, RZ, RZ, -R10 ;  /* 0x000000ffff037224 */ /* 0x004fc800078e0a0a */
[----:B---3--:R-:W-:Y:S01]  /*23090*/  @P1 IMAD R8, R12, R3, R5 ;  /* 0x000000030c081224 */ /* 0x008fe200078e0205 */
[----:B------:R-:W-:Y:S01]  /*230a0*/  ISETP.NE.U32.AND P1, PT, RZ, UR8, PT ;  /* 0x00000008ff007c0c */ /* 0x000fe2000bf25070 */
[----:B------:R-:W-:-:S03]  /*230b0*/  IMAD.MOV.U32 R3, RZ, RZ, R15 ;  /* 0x000000ffff037224 */ /* 0x000fc600078e000f */
[----:B------:R-:W-:-:S13]  /*230c0*/  ISETP.NE.AND.EX P1, PT, RZ, UR9, PT, P1 ;  /* 0x00000009ff007c0c */ /* 0x000fda000bf25310 */
[----:B------:R-:W-:Y:S05]  /*230d0*/  @!P1 BRA `(.L_x_554) ;  /* 0x0000000000289947 */ /* 0x000fea0003800000 */
[----:B------:R-:W-:Y:S02]  /*230e0*/  ULDC UR10, c[0x0][0x634] ;  /* 0x00018d00000a7ab9 */ /* 0x000fe40000000800 */
[----:B------:R-:W-:-:S04]  /*230f0*/  IADD3 R3, P1, R14, UR10, RZ ;  /* 0x0000000a0e037c10 */ /* 0x000fc8000ff3e0ff */
[----:B------:R-:W-:-:S05]  /*23100*/  IADD3.X R11, RZ, R15, RZ, P1, !PT ;  /* 0x0000000fff0b7210 */ /* 0x000fca0000ffe4ff */
[----:B------:R-:W-:-:S04]  /*23110*/  IMAD.WIDE.U32 R4, R11, UR8, RZ ;  /* 0x000000080b047c25 */ /* 0x000fc8000f8e00ff */
[----:B------:R-:W-:-:S04]  /*23120*/  IMAD.WIDE.U32 R4, P1, R3, UR9, R4 ;  /* 0x0000000903047c25 */ /* 0x000fc8000f820004 */
[----:B------:R-:W-:Y:S01]  /*23130*/  IMAD.WIDE.U32 R2, R3, UR8, RZ ;  /* 0x0000000803027c25 */ /* 0x000fe2000f8e00ff */
[----:B------:R-:W-:-:S04]  /*23140*/  MOV R2, R5 ;  /* 0x0000000500027202 */ /* 0x000fc80000000f00 */
[----:B------:R-:W-:Y:S01]  /*23150*/  IADD3 RZ, P3, R3, R4, RZ ;  /* 0x0000000403ff7210 */ /* 0x000fe20007f7e0ff */
[----:B------:R-:W-:-:S04]  /*23160*/  IMAD.X R3, RZ, RZ, RZ, P1 ;  /* 0x000000ffff037224 */ /* 0x000fc800008e06ff */
[----:B------:R-:W-:-:S08]  /*23170*/  IMAD.WIDE.U32.X R2, R11, UR9, R2, P3 ;  /* 0x000000090b027c25 */ /* 0x000fd000098e0402 */
.L_x_554:
[--C-:B------:R-:W-:Y:S01]  /*23180*/  SHF.R.U64 R10, R2, UR11, R3.reuse ;  /* 0x0000000b020a7c19 */ /* 0x100fe20008001203 */
[----:B------:R-:W-:Y:S01]  /*23190*/  ULDC.64 UR8, c[0x0][0x620] ;  /* 0x0001880000087ab9 */ /* 0x000fe20000000a00 */
[----:B------:R-:W-:Y:S01]  /*231a0*/  SHF.R.U32.HI R2, RZ, UR11, R3 ;  /* 0x0000000bff027c19 */ /* 0x000fe20008011603 */
[----:B------:R-:W-:Y:S01]  /*231b0*/  IMAD.MOV.U32 R3, RZ, RZ, R15 ;  /* 0x000000ffff037224 */ /* 0x000fe200078e000f */
[----:B------:R-:W-:Y:S01]  /*231c0*/  IADD3 R11, P1, RZ, -R10, RZ ;  /* 0x8000000aff0b7210 */ /* 0x000fe20007f3e0ff */
[----:B------:R-:W-:-:S04]  /*231d0*/  ULDC.64 UR10, c[0x0][0x640] ;  /* 0x00019000000a7ab9 */ /* 0x000fc80000000a00 */
[----:B------:R-:W-:Y:S01]  /*231e0*/  IMAD.X R2, RZ, RZ, ~R2, P1 ;  /* 0x000000ffff027224 */ /* 0x000fe200008e0e02 */
[----:B------:R-:W-:-:S03]  /*231f0*/  ISETP.NE.U32.AND P1, PT, RZ, UR10, PT ;  /* 0x0000000aff007c0c */ /* 0x000fc6000bf25070 */
[----:B------:R-:W-:Y:S01]  /*23200*/  IMAD R2, R2, UR8, RZ ;  /* 0x0000000802027c24 */ /* 0x000fe2000f8e02ff */
[----:B------:R-:W-:-:S03]  /*23210*/  ISETP.NE.AND.EX P1, PT, RZ, UR11, PT, P1 ;  /* 0x0000000bff007c0c */ /* 0x000fc6000bf25310 */
[----:B------:R-:W-:Y:S01]  /*23220*/  IMAD R5, R11, UR9, R2 ;  /* 0x000000090b057c24 */ /* 0x000fe2000f8e0202 */
[----:B------:R-:W-:-:S05]  /*23230*/  MOV R2, R14 ;  /* 0x0000000e00027202 */ /* 0x000fca0000000f00 */
[----:B------:R-:W-:Y:S01]  /*23240*/  IMAD.WIDE.U32 R2, R11, UR8, R2 ;  /* 0x000000080b027c25 */ /* 0x000fe2000f8e0002 */
[----:B------:R-:W-:-:S04]  /*23250*/  ULDC UR8, c[0x0][0x618] ;  /* 0x0001860000087ab9 */ /* 0x000fc80000000800 */
[----:B------:R-:W-:-:S04]  /*23260*/  IADD3 R3, R3, R5, RZ ;  /* 0x0000000503037210 */ /* 0x000fc80007ffe0ff */
[--C-:B------:R-:W-:Y:S02]  /*23270*/  SHF.R.U64 R11, R2, UR8, R3.reuse ;  /* 0x00000008020b7c19 */ /* 0x100fe40008001203 */
[----:B------:R-:W-:Y:S01]  /*23280*/  SHF.R.U32.HI R2, RZ, UR8, R3 ;  /* 0x00000008ff027c19 */ /* 0x000fe20008011603 */
[----:B------:R-:W-:-:S03]  /*23290*/  ULDC UR8, c[0x0][0x608] ;  /* 0x0001820000087ab9 */ /* 0x000fc60000000800 */
[--C-:B------:R-:W-:Y:S02]  /*232a0*/  SHF.R.U64 R12, R11, UR8, R2.reuse ;  /* 0x000000080b0c7c19 */ /* 0x100fe40008001202 */
[----:B------:R-:W-:Y:S01]  /*232b0*/  SHF.R.U32.HI R3, RZ, UR8, R2 ;  /* 0x00000008ff037c19 */ /* 0x000fe20008011602 */
[----:B------:R-:W-:-:S03]  /*232c0*/  ULDC UR8, c[0x0][0x658] ;  /* 0x0001960000087ab9 */ /* 0x000fc60000000800 */
[--C-:B------:R-:W-:Y:S02]  /*232d0*/  SHF.R.U64 R13, R12, UR8, R3.reuse ;  /* 0x000000080c0d7c19 */ /* 0x100fe40008001203 */
[----:B------:R-:W-:-:S03]  /*232e0*/  SHF.R.U32.HI R15, RZ, UR8, R3 ;  /* 0x00000008ff0f7c19 */ /* 0x000fc60008011603 */
[----:B------:R-:W-:Y:S01]  /*232f0*/  IMAD.MOV.U32 R2, RZ, RZ, R13 ;  /* 0x000000ffff027224 */ /* 0x000fe200078e000d */
[----:B------:R-:W-:Y:S01]  /*23300*/  MOV R3, R15 ;  /* 0x0000000f00037202 */ /* 0x000fe20000000f00 */
[----:B------:R-:W-:Y:S06]  /*23310*/  @!P1 BRA `(.L_x_555) ;  /* 0x0000000000289947 */ /* 0x000fec0003800000 */
[----:B------:R-:W-:Y:S02]  /*23320*/  ULDC UR8, c[0x0][0x64c] ;  /* 0x0001930000087ab9 */ /* 0x000fe40000000800 */
[----:B------:R-:W-:-:S05]  /*23330*/  IADD3 R3, P1, R13, UR8, RZ ;  /* 0x000000080d037c10 */ /* 0x000fca000ff3e0ff */
[----:B------:R-:W-:-:S04]  /*23340*/  IMAD.X R15, RZ, RZ, R15, P1 ;  /* 0x000000ffff0f7224 */ /* 0x000fc800008e060f */
[----:B------:R-:W-:-:S04]  /*23350*/  IMAD.WIDE.U32 R4, R15, UR10, RZ ;  /* 0x0000000a0f047c25 */ /* 0x000fc8000f8e00ff */
[----:B------:R-:W-:-:S04]  /*23360*/  IMAD.WIDE.U32 R4, P1, R3, UR11, R4 ;  /* 0x0000000b03047c25 */ /* 0x000fc8000f820004 */
[----:B------:R-:W-:-:S04]  /*23370*/  IMAD.WIDE.U32 R2, R3, UR10, RZ ;  /* 0x0000000a03027c25 */ /* 0x000fc8000f8e00ff */
[----:B------:R-:W-:Y:S01]  /*23380*/  IMAD.MOV.U32 R2, RZ, RZ, R5 ;  /* 0x000000ffff027224 */ /* 0x000fe200078e0005 */
[----:B------:R-:W-:Y:S02]  /*23390*/  IADD3 RZ, P3, R3, R4, RZ ;  /* 0x0000000403ff7210 */ /* 0x000fe40007f7e0ff */
[----:B------:R-:W-:-:S03]  /*233a0*/  IADD3.X R3, RZ, RZ, RZ, P1, !PT ;  /* 0x000000ffff037210 */ /* 0x000fc60000ffe4ff */
[----:B------:R-:W-:-:S08]  /*233b0*/  IMAD.WIDE.U32.X R2, R15, UR11, R2, P3 ;  /* 0x0000000b0f027c25 */ /* 0x000fd000098e0402 */
.L_x_555:
[----:B------:R-:W-:Y:S01]  /*233c0*/  ULDC UR8, c[0x0][0x648] ;  /* 0x0001920000087ab9 */ /* 0x000fe20000000800 */
[----:B------:R-:W-:Y:S01]  /*233d0*/  LOP3.LUT R12, R12, UR6, RZ, 0xc0, !PT ;  /* 0x000000060c0c7c12 */ /* 0x000fe2000f8ec0ff */
[----:B------:R-:W-:Y:S01]  /*233e0*/  UISETP.NE.AND UP0, UPT, UR39, URZ, UPT ;  /* 0x0000003f2700728c */ /* 0x000fe2000bf05270 */
[----:B------:R-:W-:Y:S01]  /*233f0*/  SHF.R.U64 R3, R2, UR8, R3 ;  /* 0x0000000802037c19 */ /* 0x000fe20008001203 */
[----:B------:R-:W-:Y:S01]  /*23400*/  ULDC UR8, c[0x0][0x638] ;  /* 0x00018e0000087ab9 */ /* 0x000fe20000000800 */
[----:B------:R-:W-:Y:S02]  /*23410*/  IMAD.MOV.U32 R4, RZ, RZ, 0x1 ;  /* 0x00000001ff047424 */ /* 0x000fe400078e00ff */
[C---:B------:R-:W-:Y:S01]  /*23420*/  IADD3 R2, -R3.reuse, RZ, RZ ;  /* 0x000000ff03027210 */ /* 0x040fe20007ffe1ff */
[----:B------:R-:W-:Y:S01]  /*23430*/  IMAD R5, R3, UR5, R12 ;  /* 0x0000000503057c24 */ /* 0x000fe2000f8e020c */
[----:B------:R-:W-:Y:S02]  /*23440*/  PLOP3.LUT P1, PT, PT, PT, UP0, 0x40, 0x0 ;  /* 0x000000000000781c */ /* 0x000fe40003f2e808 */
[----:B------:R-:W-:Y:S01]  /*23450*/  PLOP3.LUT P3, PT, PT, PT, UP0, 0x40, 0x0 ;  /* 0x000000000000781c */ /* 0x000fe20003f6e808 */
[----:B------:R-:W-:Y:S01]  /*23460*/  IMAD R13, R2, UR8, R13 ;  /* 0x00000008020d7c24 */ /* 0x000fe2000f8e020d */
[----:B------:R-:W-:Y:S01]  /*23470*/  ULDC UR8, c[0x0][0x610] ;  /* 0x0001840000087ab9 */ /* 0x000fe20000000800 */
[----:B------:R-:W-:Y:S01]  /*23480*/  LOP3.LUT R2, R11, UR4, RZ, 0xc0, !PT ;  /* 0x000000040b027c12 */ /* 0x000fe2000f8ec0ff */
[----:B------:R-:W-:Y:S01]  /*23490*/  IMAD R8, R5, UR8, R8 ;  /* 0x0000000805087c24 */ /* 0x000fe2000f8e0208 */
[----:B------:R-:W-:-:S03]  /*234a0*/  ULDC UR8, c[0x0][0x600] ;  /* 0x0001800000087ab9 */ /* 0x000fc60000000800 */
[----:B------:R-:W-:-:S05]  /*234b0*/  IMAD R13, R13, UR8, R2 ;  /* 0x000000080d0d7c24 */ /* 0x000fca000f8e0202 */
[----:B------:R-:W-:Y:S02]  /*234c0*/  SEL R2, R13, R8, P1 ;  /* 0x000000080d027207 */ /* 0x000fe40000800000 */
[----:B------:R-:W-:-:S07]  /*234d0*/  SEL R3, R8, R13, P3 ;  /* 0x0000000d08037207 */ /* 0x000fce0001800000 */
.L_x_553:
[----:B------:R-:W-:Y:S05]  /*234e0*/  BSYNC B1 ;  /* 0x0000000000017941 */ /* 0x000fea0003800000 */
.L_x_552:
[----:B------:R-:W-:-:S13]  /*234f0*/  LOP3.LUT P1, RZ, R4, 0xff, RZ, 0xc0, !PT ;  /* 0x000000ff04ff7812 */ /* 0x000fda000782c0ff */
[----:B------:R-:W-:Y:S05]  /*23500*/  @P1 BRA `(.L_x_556) ;  /* 0xfffffff000f01947 */ /* 0x000fea000383ffff */
[----:B------:R-:W-:Y:S05]  /*23510*/  BSYNC B0 ;  /* 0x0000000000007941 */ /* 0x000fea0003800000 */
.L_x_544:
[----:B------:R-:W-:-:S03]  /*23520*/  UMOV UR8, 0xffffffff ;  /* 0xffffffff00087882 */ /* 0x000fc60000000000 */
[----:B------:R-:W-:Y:S05]  /*23530*/  BRA.DIV UR8, `(.L_x_557) ;  /* 0x0000000608887947 */ /* 0x000fea000b800000 */
[----:B------:R-:W-:-:S13]  /*23540*/  ELECT P6, URZ, PT ;  /* 0x00000000003f782f */ /* 0x000fda00038c0000 */
.L_x_574:
[----:B------:R-:W-:Y:S04]  /*23550*/  BSSY B0, `(.L_x_558) ;  /* 0x0000047000007945 */ /* 0x000fe80003800000 */
[----:B------:R-:W-:Y:S05]  /*23560*/  @!P6 BRA `(.L_x_559) ;  /* 0x000000040014e947 */ /* 0x000fea0003800000 */
[----:B------:R-:W-:-:S04]  /*23570*/  ULOP3.LUT UR8, UR38, 0x2, URZ, 0xfc, !UPT ;  /* 0x0000000226087892 */ /* 0x000fc8000f8efc3f */
[----:B------:R-:W-:-:S06]  /*23580*/  UISETP.NE.AND UP0, UPT, UR8, 0x3, UPT ;  /* 0x000000030800788c */ /* 0x000fcc000bf05270 */
[----:B------:R-:W-:-:S13]  /*23590*/  PLOP3.LUT P0, PT, PT, PT, UP0, 0x80, 0x0 ;  /* 0x000000000000781c */ /* 0x000fda0003f0f008 */
[----:B------:R-:W-:Y:S05]  /*235a0*/  @!P0 BRA `(.L_x_560) ;  /* 0x0000000000048947 */ /* 0x000fea0003800000 */
[----:B------:R-:W-:Y:S01]  /*235b0*/  BPT.TRAP 0x1 ;  /* 0x000000040000795c */ /* 0x000fe20000300000 */
.L_x_560:
[----:B------:R-:W0:Y:S01]  /*235c0*/  S2R R3, SR_CgaCtaId ;  /* 0x0000000000037919 */ /* 0x000e220000008800 */
[----:B------:R-:W-:Y:S02]  /*235d0*/  MOV R0, 0x400 ;  /* 0x0000040000007802 */ /* 0x000fe40000000f00 */
[----:B------:R-:W-:Y:S02]  /*235e0*/  SHF.L.U32 R2, R6, 0x1f, RZ ;  /* 0x0000001f06027819 */ /* 0x000fe400000006ff */
[----:B0-----:R-:W-:-:S04]  /*235f0*/  LEA R0, R3, R0, 0x18 ;  /* 0x0000000003007211 */ /* 0x001fc800078ec0ff */
[----:B------:R-:W-:-:S05]  /*23600*/  IADD3 R0, R0, 0x38, RZ ;  /* 0x0000003800007810 */ /* 0x000fca0007ffe0ff */
[----:B------:R-:W-:-:S04]  /*23610*/  IMAD R3, R7, 0x8, R0 ;  /* 0x0000000807037824 */ /* 0x000fc800078e0200 */
[----:B------:R-:W0:Y:S02]  /*23620*/  SYNCS.PHASECHK.TRANS64.TRYWAIT P0, [R3+URZ], R2 ;  /* 0x00000002030075a7 */ /* 0x000e24000800017f */
[----:B0-----:R-:W-:Y:S05]  /*23630*/  @!P0 BRA `(.L_x_561) ;  /* 0x0000000400688947 */ /* 0x001fea0003800000 */
.L_x_575:
[----:B------:R-:W-:-:S04]  /*23640*/  IADD3 R7, R7, 0x1, RZ ;  /* 0x0000000107077810 */ /* 0x000fc80007ffe0ff */
[----:B------:R-:W-:-:S04]  /*23650*/  ISETP.NE.AND P0, PT, R7, 0x7, PT ;  /* 0x000000070700780c */ /* 0x000fc80003f05270 */
[----:B0-----:R-:W-:Y:S02]  /*23660*/  SEL R3, RZ, 0x1, P0 ;  /* 0x00000001ff037807 */ /* 0x001fe40000000000 */
[----:B------:R-:W-:Y:S02]  /*23670*/  SEL R7, R7, RZ, P0 ;  /* 0x000000ff07077207 */ /* 0x000fe40000000000 */
[----:B------:R-:W-:-:S03]  /*23680*/  LOP3.LUT R6, R6, R3, RZ, 0x3c, !PT ;  /* 0x0000000306067212 */ /* 0x000fc600078e3cff */
[----:B------:R-:W-:Y:S01]  /*23690*/  IMAD R3, R7, 0x8, R0 ;  /* 0x0000000807037824 */ /* 0x000fe200078e0200 */
[----:B------:R-:W-:-:S04]  /*236a0*/  SHF.L.U32 R2, R6, 0x1f, RZ ;  /* 0x0000001f06027819 */ /* 0x000fc800000006ff */
[----:B------:R-:W0:Y:S02]  /*236b0*/  SYNCS.PHASECHK.TRANS64.TRYWAIT P0, [R3+URZ], R2 ;  /* 0x00000002030075a7 */ /* 0x000e24000800017f */
[----:B0-----:R-:W-:Y:S05]  /*236c0*/  @!P0 BRA `(.L_x_562) ;  /* 0x0000000400588947 */ /* 0x001fea0003800000 */
.L_x_576:
[----:B0-----:R-:W-:-:S04]  /*236d0*/  IADD3 R2, R7, 0x1, RZ ;  /* 0x0000000107027810 */ /* 0x001fc80007ffe0ff */
[----:B------:R-:W-:-:S04]  /*236e0*/  ISETP.NE.AND P0, PT, R2, 0x7, PT ;  /* 0x000000070200780c */ /* 0x000fc80003f05270 */
[----:B------:R-:W-:Y:S02]  /*236f0*/  SEL R3, RZ, 0x1, P0 ;  /* 0x00000001ff037807 */ /* 0x000fe40000000000 */
[----:B------:R-:W-:Y:S02]  /*23700*/  SEL R5, R2, RZ, P0 ;  /* 0x000000ff02057207 */ /* 0x000fe40000000000 */
[----:B------:R-:W-:-:S03]  /*23710*/  LOP3.LUT R6, R6, R3, RZ, 0x3c, !PT ;  /* 0x0000000306067212 */ /* 0x000fc600078e3cff */
[----:B------:R-:W-:Y:S01]  /*23720*/  IMAD R3, R5, 0x8, R0 ;  /* 0x0000000805037824 */ /* 0x000fe200078e0200 */
[----:B------:R-:W-:-:S04]  /*23730*/  SHF.L.U32 R2, R6, 0x1f, RZ ;  /* 0x0000001f06027819 */ /* 0x000fc800000006ff */
[----:B------:R-:W0:Y:S02]  /*23740*/  SYNCS.PHASECHK.TRANS64.TRYWAIT P0, [R3+URZ], R2 ;  /* 0x00000002030075a7 */ /* 0x000e24000800017f */
[----:B0-----:R-:W-:Y:S05]  /*23750*/  @!P0 BRA `(.L_x_563) ;  /* 0x0000000400488947 */ /* 0x001fea0003800000 */
.L_x_577:
        /* <DEDUP_REMOVED lines=9> */
.L_x_578:
        /* <DEDUP_REMOVED lines=9> */
.L_x_579:
        /* <DEDUP_REMOVED lines=9> */
.L_x_580:
[----:B0-----:R-:W-:-:S04]  /*23910*/  IADD3 R2, R5, 0x1, RZ ;  /* 0x0000000105027810 */ /* 0x001fc80007ffe0ff */
[----:B------:R-:W-:-:S04]  /*23920*/  ISETP.NE.AND P0, PT, R2, 0x7, PT ;  /* 0x000000070200780c */ /* 0x000fc80003f05270 */
[----:B------:R-:W-:Y:S02]  /*23930*/  SEL R4, RZ, 0x1, P0 ;  /* 0x00000001ff047807 */ /* 0x000fe40000000000 */
[----:B------:R-:W-:Y:S02]  /*23940*/  SEL R3, R2, RZ, P0 ;  /* 0x000000ff02037207 */ /* 0x000fe40000000000 */
[----:B------:R-:W-:-:S03]  /*23950*/  LOP3.LUT R4, R7, R4, RZ, 0x3c, !PT ;  /* 0x0000000407047212 */ /* 0x000fc600078e3cff */
[----:B------:R-:W-:Y:S01]  /*23960*/  IMAD R3, R3, 0x8, R0 ;  /* 0x0000000803037824 */ /* 0x000fe200078e0200 */
[----:B------:R-:W-:-:S07]  /*23970*/  SHF.L.U32 R0, R4, 0x1f, RZ ;  /* 0x0000001f04007819 */ /* 0x000fce00000006ff */
.L_x_567:
[----:B0-----:R0:W1:Y:S02]  /*23980*/  SYNCS.PHASECHK.TRANS64.TRYWAIT P0, [R3+URZ], R0 ;  /* 0x00000000030075a7 */ /* 0x001064000800017f */
[----:B-1----:R-:W-:Y:S05]  /*23990*/  @!P0 NANOSLEEP.SYNCS 0x989680 ;  /* 0x009896800000895d */ /* 0x002fea0003900000 */
[----:B------:R-:W1:Y:S02]  /*239a0*/  @!P0 SYNCS.PHASECHK.TRANS64 P0, [R3+URZ], R0 ;  /* 0x00000000030085a7 */ /* 0x000e64000800007f */
[----:B-1----:R-:W-:Y:S05]  /*239b0*/  @!P0 BRA `(.L_x_567) ;  /* 0xfffffffc00f08947 */ /* 0x002fea000383ffff */
.L_x_559:
[----:B------:R-:W-:Y:S05]  /*239c0*/  BSYNC B0 ;  /* 0x0000000000007941 */ /* 0x000fea0003800000 */
.L_x_558:
[----:B------:R-:W-:Y:S05]  /*239d0*/  EXIT ;  /* 0x000000000000794d */ /* 0x000fea0003800000 */
.L_x_17:
[----:B-1----:R1:W4:Y:S02]  /*239e0*/  SYNCS.PHASECHK.TRANS64.TRYWAIT P1, [R3+URZ], R0 ;  /* 0x00000000030075a7 */ /* 0x002324000802017f */
[----:B----4-:R-:W-:Y:S05]  /*239f0*/  @!P1 NANOSLEEP.SYNCS 0x989680 ;  /* 0x009896800000995d */ /* 0x010fea0003900000 */
[----:B------:R-:W4:Y:S02]  /*23a00*/  @!P1 SYNCS.PHASECHK.TRANS64 P1, [R3+URZ], R0 ;  /* 0x00000000030095a7 */ /* 0x000f24000802007f */
[----:B----4-:R-:W-:Y:S05]  /*23a10*/  @!P1 BRA `(.L_x_17) ;  /* 0xfffffffc00f09947 */ /* 0x010fea000383ffff */
[----:B------:R-:W-:Y:S05]  /*23a20*/  BRA `(.L_x_16) ;  /* 0xfffffdd800947947 */ /* 0x000fea000383ffff */
.L_x_22:
[----:B-1----:R-:W-:-:S04]  /*23a30*/  MOV R4, UR10 ;  /* 0x0000000a00047c02 */ /* 0x002fc80008000f00 */
[----:B------:R1:W2:Y:S03]  /*23a40*/  SYNCS.PHASECHK.TRANS64.TRYWAIT P1, [R4+URZ], R3 ;  /* 0x00000003040075a7 */ /* 0x0002a6000802017f */
[----:B--2---:R-:W-:Y:S05]  /*23a50*/  @!P1 NANOSLEEP.SYNCS 0x989680 ;  /* 0x009896800000995d */ /* 0x004fea0003900000 */
[----:B------:R-:W2:Y:S02]  /*23a60*/  @!P1 SYNCS.PHASECHK.TRANS64 P1, [R4+URZ], R3 ;  /* 0x00000003040095a7 */ /* 0x000ea4000802007f */
[----:B--2---:R-:W-:Y:S05]  /*23a70*/  @!P1 BRA `(.L_x_22) ;  /* 0xfffffffc00ec9947 */ /* 0x004fea000383ffff */
[----:B------:R-:W-:Y:S05]  /*23a80*/  BRA `(.L_x_21) ;  /* 0xfffffe5000047947 */ /* 0x000fea000383ffff */
.L_x_545:
[----:B------:R-:W-:Y:S01]  /*23a90*/  BSSY B1, `(.L_x_568) ;  /* 0x0000006000017945 */ /* 0x000fe20003800000 */
[----:B------:R-:W-:-:S07]  /*23aa0*/  IMAD.MOV.U32 R15, RZ, RZ, -0x1 ;  /* 0xffffffffff0f7424 */ /* 0x000fce00078e00ff */
[----:B------:R-:W-:Y:S05]  /*23ab0*/  WARPSYNC.COLLECTIVE R15, `(.L_x_569) ;  /* 0x000000000f0c7348 */ /* 0x000fea0003c00000 */
[----:B------:R-:W-:Y:S02]  /*23ac0*/  ELECT P6, UR62, PT ;  /* 0x00000000003e782f */ /* 0x000fe400038c0000 */
[----:B------:R-:W-:Y:S01]  /*23ad0*/  MOV R14, UR62 ;  /* 0x0000003e000e7c02 */ /* 0x000fe20008000f00 */
[----:B------:R-:W-:Y:S10]  /*23ae0*/  ENDCOLLECTIVE ;  /* 0x000000000000791b */ /* 0x000ff40003800000 */
.L_x_569:
[----:B------:R-:W-:Y:S05]  /*23af0*/  BSYNC B1 ;  /* 0x0000000000017941 */ /* 0x000fea0003800000 */
.L_x_568:
[----:B------:R-:W-:Y:S05]  /*23b00*/  BRA `(.L_x_570) ;  /* 0xffffffec007c7947 */ /* 0x000fea000383ffff */
.L_x_548:
[----:B-1----:R1:W2:Y:S02]  /*23b10*/  SYNCS.PHASECHK.TRANS64.TRYWAIT P1, [R14+URZ+0x38], R11 ;  /* 0x0000380b0e0075a7 */ /* 0x0022a4000802017f */
[----:B--2---:R-:W-:Y:S05]  /*23b20*/  @!P1 NANOSLEEP.SYNCS 0x989680 ;  /* 0x009896800000995d */ /* 0x004fea0003900000 */
[----:B------:R-:W2:Y:S02]  /*23b30*/  @!P1 SYNCS.PHASECHK.TRANS64 P1, [R14+URZ+0x38], R11 ;  /* 0x0000380b0e0095a7 */ /* 0x000ea4000802007f */
[----:B--2---:R-:W-:Y:S05]  /*23b40*/  @!P1 BRA `(.L_x_548) ;  /* 0xfffffffc00f09947 */ /* 0x004fea000383ffff */
[----:B------:R-:W-:Y:S05]  /*23b50*/  BRA `(.L_x_571) ;  /* 0xffffffec00b07947 */ /* 0x000fea000383ffff */
.L_x_557:
[----:B------:R-:W-:Y:S01]  /*23b60*/  BSSY B0, `(.L_x_572) ;  /* 0x0000006000007945 */ /* 0x000fe20003800000 */
[----:B------:R-:W-:-:S07]  /*23b70*/  MOV R15, 0xffffffff ;  /* 0xffffffff000f7802 */ /* 0x000fce0000000f00 */
[----:B------:R-:W-:Y:S05]  /*23b80*/  WARPSYNC.COLLECTIVE R15, `(.L_x_573) ;  /* 0x000000000f0c7348 */ /* 0x000fea0003c00000 */
[----:B------:R-:W-:Y:S02]  /*23b90*/  ELECT P6, UR62, PT ;  /* 0x00000000003e782f */ /* 0x000fe400038c0000 */
[----:B------:R-:W-:Y:S01]  /*23ba0*/  MOV R14, UR62 ;  /* 0x0000003e000e7c02 */ /* 0x000fe20008000f00 */
[----:B------:R-:W-:Y:S10]  /*23bb0*/  ENDCOLLECTIVE ;  /* 0x000000000000791b */ /* 0x000ff40003800000 */
.L_x_573:
[----:B------:R-:W-:Y:S05]  /*23bc0*/  BSYNC B0 ;  /* 0x0000000000007941 */ /* 0x000fea0003800000 */
.L_x_572:
[----:B------:R-:W-:Y:S05]  /*23bd0*/  BRA `(.L_x_574) ;  /* 0xfffffff8005c7947 */ /* 0x000fea000383ffff */
.L_x_561:
[----:B0-----:R0:W1:Y:S02]  /*23be0*/  SYNCS.PHASECHK.TRANS64.TRYWAIT P0, [R3+URZ], R2 ;  /* 0x00000002030075a7 */ /* 0x001064000800017f */
[----:B-1----:R-:W-:Y:S05]  /*23bf0*/  @!P0 NANOSLEEP.SYNCS 0x989680 ;  /* 0x009896800000895d */ /* 0x002fea0003900000 */
[----:B------:R-:W1:Y:S02]  /*23c00*/  @!P0 SYNCS.PHASECHK.TRANS64 P0, [R3+URZ], R2 ;  /* 0x00000002030085a7 */ /* 0x000e64000800007f */
[----:B-1----:R-:W-:Y:S05]  /*23c10*/  @!P0 BRA `(.L_x_561) ;  /* 0xfffffffc00f08947 */ /* 0x002fea000383ffff */
[----:B------:R-:W-:Y:S05]  /*23c20*/  BRA `(.L_x_575) ;  /* 0xfffffff800847947 */ /* 0x000fea000383ffff */
.L_x_562:
[----:B0-----:R0:W1:Y:S02]  /*23c30*/  SYNCS.PHASECHK.TRANS64.TRYWAIT P0, [R3+URZ], R2 ;  /* 0x00000002030075a7 */ /* 0x001064000800017f */
[----:B-1----:R-:W-:Y:S05]  /*23c40*/  @!P0 NANOSLEEP.SYNCS 0x989680 ;  /* 0x009896800000895d */ /* 0x002fea0003900000 */
[----:B------:R-:W1:Y:S02]  /*23c50*/  @!P0 SYNCS.PHASECHK.TRANS64 P0, [R3+URZ], R2 ;  /* 0x00000002030085a7 */ /* 0x000e64000800007f */
[----:B-1----:R-:W-:Y:S05]  /*23c60*/  @!P0 BRA `(.L_x_562) ;  /* 0xfffffffc00f08947 */ /* 0x002fea000383ffff */
[----:B------:R-:W-:Y:S05]  /*23c70*/  BRA `(.L_x_576) ;  /* 0xfffffff800947947 */ /* 0x000fea000383ffff */
.L_x_563:
[----:B0-----:R0:W1:Y:S02]  /*23c80*/  SYNCS.PHASECHK.TRANS64.TRYWAIT P0, [R3+URZ], R2 ;  /* 0x00000002030075a7 */ /* 0x001064000800017f */
[----:B-1----:R-:W-:Y:S05]  /*23c90*/  @!P0 NANOSLEEP.SYNCS 0x989680 ;  /* 0x009896800000895d */ /* 0x002fea0003900000 */
[----:B------:R-:W1:Y:S02]  /*23ca0*/  @!P0 SYNCS.PHASECHK.TRANS64 P0, [R3+URZ], R2 ;  /* 0x00000002030085a7 */ /* 0x000e64000800007f */
[----:B-1----:R-:W-:Y:S05]  /*23cb0*/  @!P0 BRA `(.L_x_563) ;  /* 0xfffffffc00f08947 */ /* 0x002fea000383ffff */
[----:B------:R-:W-:Y:S05]  /*23cc0*/  BRA `(.L_x_577) ;  /* 0xfffffff800a47947 */ /* 0x000fea000383ffff */
.L_x_564:
[----:B0-----:R0:W1:Y:S02]  /*23cd0*/  SYNCS.PHASECHK.TRANS64.TRYWAIT P0, [R3+URZ], R2 ;  /* 0x00000002030075a7 */ /* 0x001064000800017f */
[----:B-1----:R-:W-:Y:S05]  /*23ce0*/  @!P0 NANOSLEEP.SYNCS 0x989680 ;  /* 0x009896800000895d */ /* 0x002fea0003900000 */
[----:B------:R-:W1:Y:S02]  /*23cf0*/  @!P0 SYNCS.PHASECHK.TRANS64 P0, [R3+URZ], R2 ;  /* 0x00000002030085a7 */ /* 0x000e64000800007f */
[----:B-1----:R-:W-:Y:S05]  /*23d00*/  @!P0 BRA `(.L_x_564) ;  /* 0xfffffffc00f08947 */ /* 0x002fea000383ffff */
[----:B------:R-:W-:Y:S05]  /*23d10*/  BRA `(.L_x_578) ;  /* 0xfffffff800b47947 */ /* 0x000fea000383ffff */
.L_x_565:
[----:B0-----:R0:W1:Y:S02]  /*23d20*/  SYNCS.PHASECHK.TRANS64.TRYWAIT P0, [R3+URZ], R2 ;  /* 0x00000002030075a7 */ /* 0x001064000800017f */
[----:B-1----:R-:W-:Y:S05]  /*23d30*/  @!P0 NANOSLEEP.SYNCS 0x989680 ;  /* 0x009896800000895d */ /* 0x002fea0003900000 */
[----:B------:R-:W1:Y:S02]  /*23d40*/  @!P0 SYNCS.PHASECHK.TRANS64 P0, [R3+URZ], R2 ;  /* 0x00000002030085a7 */ /* 0x000e64000800007f */
[----:B-1----:R-:W-:Y:S05]  /*23d50*/  @!P0 BRA `(.L_x_565) ;  /* 0xfffffffc00f08947 */ /* 0x002fea000383ffff */
[----:B------:R-:W-:Y:S05]  /*23d60*/  BRA `(.L_x_579) ;  /* 0xfffffff800c47947 */ /* 0x000fea000383ffff */
.L_x_566:
[----:B0-----:R0:W1:Y:S02]  /*23d70*/  SYNCS.PHASECHK.TRANS64.TRYWAIT P0, [R3+URZ], R2 ;  /* 0x00000002030075a7 */ /* 0x001064000800017f */
[----:B-1----:R-:W-:Y:S05]  /*23d80*/  @!P0 NANOSLEEP.SYNCS 0x989680 ;  /* 0x009896800000895d */ /* 0x002fea0003900000 */
[----:B------:R-:W1:Y:S02]  /*23d90*/  @!P0 SYNCS.PHASECHK.TRANS64 P0, [R3+URZ], R2 ;  /* 0x00000002030085a7 */ /* 0x000e64000800007f */
[----:B-1----:R-:W-:Y:S05]  /*23da0*/  @!P0 BRA `(.L_x_566) ;  /* 0xfffffffc00f08947 */ /* 0x002fea000383ffff */
[----:B------:R-:W-:Y:S05]  /*23db0*/  BRA `(.L_x_580) ;  /* 0xfffffff800d47947 */ /* 0x000fea000383ffff */
.L_x_581:
[----:B------:R-:W-:-:S00]  /*23dc0*/  BRA `(.L_x_581) ;  /* 0xfffffffc00fc7947 */ /* 0x000fc0000383ffff */
[----:B------:R-:W-:-:S00]  /*23dd0*/  NOP ;  /* 0x0000000000007918 */ /* 0x000fc00000000000 */
        /* <DEDUP_REMOVED lines=10> */
.L_x_582:


//--------------------- .nv.global.init           --------------------------
	.section	.nv.global.init,"aw",@progbits
.nv.global.init:
	.type		$str$22,@object
	.size		$str$22,($str$23 - $str$22)
$str$22:
        /*0000*/ 	.byte	0x6b, 0x5f, 0x74, 0x69, 0x6c, 0x65, 0x5f, 0x63, 0x6f, 0x75, 0x6e, 0x74, 0x20, 0x3e, 0x3d, 0x20
        /*0010*/ 	.byte	0x31, 0x00
	.type		$str$23,@object
	.size		$str$23,(__unnamed_1 - $str$23)
$str$23:
        /*0012*/ 	.byte	0x2f, 0x74, 0x6d, 0x70, 0x2f, 0x63, 0x75, 0x74, 0x6c, 0x61, 0x73, 0x73, 0x5f, 0x73, 0x77, 0x65
        /*0022*/ 	.byte	0x65, 0x70, 0x5f, 0x73, 0x72, 0x63, 0x2f, 0x69, 0x6e, 0x63, 0x6c, 0x75, 0x64, 0x65, 0x2f, 0x63
        /*0032*/ 	.byte	0x75, 0x74, 0x6c, 0x61, 0x73, 0x73, 0x2f, 0x67, 0x65, 0x6d, 0x6d, 0x2f, 0x63, 0x6f, 0x6c, 0x6c
        /*0042*/ 	.byte	0x65, 0x63, 0x74, 0x69, 0x76, 0x65, 0x2f, 0x73, 0x6d, 0x39, 0x30, 0x5f, 0x6d, 0x6d, 0x61, 0x5f
        /*0052*/ 	.byte	0x74, 0x6d, 0x61, 0x5f, 0x67, 0x6d, 0x6d, 0x61, 0x5f, 0x73, 0x73, 0x5f, 0x77, 0x61, 0x72, 0x70
        /*0062*/ 	.byte	0x73, 0x70, 0x65, 0x63, 0x69, 0x61, 0x6c, 0x69, 0x7a, 0x65, 0x64, 0x2e, 0x68, 0x70, 0x70, 0x00
	.type		__unnamed_1,@object
	.size		__unnamed_1,(.L_0 - __unnamed_1)
__unnamed_1:
        /* <DEDUP_REMOVED lines=180> */
        /*0bb2*/ 	.byte	0x75, 0x74, 0x65, 0x3a, 0x3a, 0x69, 0x64, 0x65, 0x6e, 0x74, 0x69, 0x74, 0x79, 0x5d, 0x00
.L_0:


//--------------------- .nv.shared._ZN7cutlass13device_kernelINS_4gemm6kernel13GemmUniversalIN4cute5tupleIJiiiiEEENS1_10collective13CollectiveMmaINS1_34MainloopSm90TmaGmmaWarpSpecializedILi7ENS5_IJNS4_1CILi1EEESB_SB_EEENS1_35KernelTmaWarpSpecializedCooperativeEEENS5_IJNSA_ILi256EEESF_NSA_ILi128EEEEEENS_6half_tENS5_IJlSB_lEEESI_SJ_NS4_8TiledMMAINS4_8MMA_AtomIJNS4_4SM904GMMA26MMA_64x256x16_F32F16F16_SSILNSN_5MajorE0ELSP_0ELNSN_7ScaleInE1ELSQ_1EEEEEENS4_6LayoutINS5_IJNSA_ILi2EEESB_SB_EEENS5_IJSB_NSA_ILi0EEESW_EEEEENS5_IJNS4_10UnderscoreESZ_SZ_EEEEENS4_13SM90_TMA_LOADENS4_14ComposedLayoutINS4_7SwizzleILi3ELi4ELi3EEENS4_18smem_ptr_flag_bitsILi16EEENST_INS5_IJNSA_ILi8EEENSA_ILi64EEEEEENS5_IJS19_SB_EEEEEEEvNS4_8identityES12_S1D_vS1E_EENS_8epilogue10collective6detail29Sm90TmaWarpSpecializedAdapterINS1H_15DefaultEpilogueISI_SJ_SJ_NS1G_6thread17LinearCombinationISI_Li1EffLNS1L_9ScaleType4KindE0ELNS_15FloatRoundStyleE2ESI_EENS1_15EpilogueDefaultEEEEEvvEEEEvNT_6ParamsE --------------------------
	.section	.nv.shared._ZN7cutlass13device_kernelINS_4gemm6kernel13GemmUniversalIN4cute5tupleIJiiiiEEENS1_10collective13CollectiveMmaINS1_34MainloopSm90TmaGmmaWarpSpecializedILi7ENS5_IJNS4_1CILi1EEESB_SB_EEENS1_35KernelTmaWarpSpecializedCooperativeEEENS5_IJNSA_ILi256EEESF_NSA_ILi128EEEEEENS_6half_tENS5_IJlSB_lEEESI_SJ_NS4_8TiledMMAINS4_8MMA_AtomIJNS4_4SM904GMMA26MMA_64x256x16_F32F16F16_SSILNSN_5MajorE0ELSP_0ELNSN_7ScaleInE1ELSQ_1EEEEEENS4_6LayoutINS5_IJNSA_ILi2EEESB_SB_EEENS5_IJSB_NSA_ILi0EEESW_EEEEENS5_IJNS4_10UnderscoreESZ_SZ_EEEEENS4_13SM90_TMA_LOADENS4_14ComposedLayoutINS4_7SwizzleILi3ELi4ELi3EEENS4_18smem_ptr_flag_bitsILi16EEENST_INS5_IJNSA_ILi8EEENSA_ILi64EEEEEENS5_IJS19_SB_EEEEEEEvNS4_8identityES12_S1D_vS1E_EENS_8epilogue10collective6detail29Sm90TmaWarpSpecializedAdapterINS1H_15DefaultEpilogueISI_SJ_SJ_NS1G_6thread17LinearCombinationISI_Li1EffLNS1L_9ScaleType4KindE0ELNS_15FloatRoundStyleE2ESI_EENS1_15EpilogueDefaultEEEEEvvEEEEvNT_6ParamsE,"aw",@nobits
	.sectionflags	@""
	.align	16
	.zero		1024


//--------------------- .nv.shared.reserved.0     --------------------------
	.section	.nv.shared.reserved.0,"aw",@nobits
	.weak		__nv_reservedSMEM_offset_0_alias
	.size		__nv_reservedSMEM_offset_0_alias, 0, 0
	.other		__nv_reservedSMEM_offset_0_alias,@"STO_CUDA_RESERVED_SHARED STV_DEFAULT"
__nv_reservedSMEM_offset_0_alias:
	.zero		0


//--------------------- .nv.global                --------------------------
	.section	.nv.global,"aw",@nobits
.nv.global:
	.type		_ZN40_INTERNAL_21913b32_4_k_cu_4953d8b9_213064cute1_E,@object
	.size		_ZN40_INTERNAL_21913b32_4_k_cu_4953d8b9_213064cute1_E,(_ZN40_INTERNAL_21913b32_4_k_cu_4953d8b9_213064cuda3std3__45__cpo6cbeginE - _ZN40_INTERNAL_21913b32_4_k_cu_4953d8b9_213064cute1_E)
_ZN40_INTERNAL_21913b32_4_k_cu_4953d8b9_213064cute1_E:
	.zero		1
	.type		_ZN40_INTERNAL_21913b32_4_k_cu_4953d8b9_213064cuda3std3__45__cpo6cbeginE,@object
	.size		_ZN40_INTERNAL_21913b32_4_k_cu_4953d8b9_213064cuda3std3__45__cpo6cbeginE,(_ZN40_INTERNAL_21913b32_4_k_cu_4953d8b9_213064cuda3std3__48in_placeE - _ZN40_INTERNAL_21913b32_4_k_cu_4953d8b9_213064cuda3std3__45__cpo6cbeginE)
_ZN40_INTERNAL_21913b32_4_k_cu_4953d8b9_213064cuda3std3__45__cpo6cbeginE:
	.zero		1
	.type		_ZN40_INTERNAL_21913b32_4_k_cu_4953d8b9_213064cuda3std3__48in_placeE,@object
	.size		_ZN40_INTERNAL_21913b32_4_k_cu_4953d8b9_213064cuda3std3__48in_placeE,(_ZN40_INTERNAL_21913b32_4_k_cu_4953d8b9_213064cuda3std6ranges3__45__cpo9iter_moveE - _ZN40_INTERNAL_21913b32_4_k_cu_4953d8b9_213064cuda3std3__48in_placeE)
_ZN40_INTERNAL_21913b32_4_k_cu_4953d8b9_213064cuda3std3__48in_placeE:
	.zero		1
	.type		_ZN40_INTERNAL_21913b32_4_k_cu_4953d8b9_213064cuda3std6ranges3__45__cpo9iter_moveE,@object
	.size		_ZN40_INTERNAL_21913b32_4_k_cu_4953d8b9_213064cuda3std6ranges3__45__cpo9iter_moveE,(_ZN40_INTERNAL_21913b32_4_k_cu_4953d8b9_213064cuda3std3__45__cpo5beginE - _ZN40_INTERNAL_21913b32_4_k_cu_4953d8b9_213064cuda3std6ranges3__45__cpo9iter_moveE)
_ZN40_INTERNAL_21913b32_4_k_cu_4953d8b9_213064cuda3std6ranges3__45__cpo9iter_moveE:
	.zero		1
	.type		_ZN40_INTERNAL_21913b32_4_k_cu_4953d8b9_213064cuda3std3__45__cpo5beginE,@object
	.size		_ZN40_INTERNAL_21913b32_4_k_cu_4953d8b9_213064cuda3std3__45__cpo5beginE,(_ZN40_INTERNAL_21913b32_4_k_cu_4953d8b9_213064cuda3std3__442_GLOBAL__N__21913b32_4_k_cu_4953d8b9_213066ignoreE - _ZN40_INTERNAL_21913b32_4_k_cu_4953d8b9_213064cuda3std3__45__cpo5beginE)
_ZN40_INTERNAL_21913b32_4_k_cu_4953d8b9_213064cuda3std3__45__cpo5beginE:
	.zero		1
	.type		_ZN40_INTERNAL_21913b32_4_k_cu_4953d8b9_213064cuda3std3__442_GLOBAL__N__21913b32_4_k_cu_4953d8b9_213066ignoreE,@object
	.size		_ZN40_INTERNAL_21913b32_4_k_cu_4953d8b9_213064cuda3std3__442_GLOBAL__N__21913b32_4_k_cu_4953d8b9_213066ignoreE,(_ZN40_INTERNAL_21913b32_4_k_cu_4953d8b9_213064cute7productE - _ZN40_INTERNAL_21913b32_4_k_cu_4953d8b9_213064cuda3std3__442_GLOBAL__N__21913b32_4_k_cu_4953d8b9_213066ignoreE)
_ZN40_INTERNAL_21913b32_4_k_cu_4953d8b9_213064cuda3std3__442_GLOBAL__N__21913b32_4_k_cu_4953d8b9_213066ignoreE:
	.zero		1
	.type		_ZN40_INTERNAL_21913b32_4_k_cu_4953d8b9_213064cute7productE,@object
	.size		_ZN40_INTERNAL_21913b32_4_k_cu_4953d8b9_213064cute7productE,(_ZN40_INTERNAL_21913b32_4_k_cu_4953d8b9_213064cuda3std3__45__cpo3endE - _ZN40_INTERNAL_21913b32_4_k_cu_4953d8b9_213064cute7productE)
_ZN40_INTERNAL_21913b32_4_k_cu_4953d8b9_213064cute7productE:
	.zero		1
	.type		_ZN40_INTERNAL_21913b32_4_k_cu_4953d8b9_213064cuda3std3__45__cpo3endE,@object
	.size		_ZN40_INTERNAL_21913b32_4_k_cu_4953d8b9_213064cuda3std3__45__cpo3endE,(_ZN40_INTERNAL_21913b32_4_k_cu_4953d8b9_213064cuda3std3__419piecewise_constructE - _ZN40_INTERNAL_21913b32_4_k_cu_4953d8b9_213064cuda3std3__45__cpo3endE)
_ZN40_INTERNAL_21913b32_4_k_cu_4953d8b9_213064cuda3std3__45__cpo3endE:
	.zero		1
	.type		_ZN40_INTERNAL_21913b32_4_k_cu_4953d8b9_213064cuda3std3__419piecewise_constructE,@object
	.size		_ZN40_INTERNAL_21913b32_4_k_cu_4953d8b9_213064cuda3std3__419piecewise_constructE,(_ZN40_INTERNAL_21913b32_4_k_cu_4953d8b9_213064cuda3std3__45__cpo4cendE - _ZN40_INTERNAL_21913b32_4_k_cu_4953d8b9_213064cuda3std3__419piecewise_constructE)
_ZN40_INTERNAL_21913b32_4_k_cu_4953d8b9_213064cuda3std3__419piecewise_constructE:
	.zero		1
	.type		_ZN40_INTERNAL_21913b32_4_k_cu_4953d8b9_213064cuda3std3__45__cpo4cendE,@object
	.size		_ZN40_INTERNAL_21913b32_4_k_cu_4953d8b9_213064cuda3std3__45__cpo4cendE,(_ZN40_INTERNAL_21913b32_4_k_cu_4953d8b9_213064cuda3std6ranges3__45__cpo4swapE - _ZN40_INTERNAL_21913b32_4_k_cu_4953d8b9_213064cuda3std3__45__cpo4cendE)
_ZN40_INTERNAL_21913b32_4_k_cu_4953d8b9_213064cuda3std3__45__cpo4cendE:
	.zero		1
	.type		_ZN40_INTERNAL_21913b32_4_k_cu_4953d8b9_213064cuda3std6ranges3__45__cpo4swapE,@object
	.size		_ZN40_INTERNAL_21913b32_4_k_cu_4953d8b9_213064cuda3std6ranges3__45__cpo4swapE,(.L_8 - _ZN40_INTERNAL_21913b32_4_k_cu_4953d8b9_213064cuda3std6ranges3__45__cpo4swapE)
_ZN40_INTERNAL_21913b32_4_k_cu_4953d8b9_213064cuda3std6ranges3__45__cpo4swapE:
	.zero		1
.L_8:


//--------------------- .nv.constant0._ZN7cutlass13device_kernelINS_4gemm6kernel13GemmUniversalIN4cute5tupleIJiiiiEEENS1_10collective13CollectiveMmaINS1_34MainloopSm90TmaGmmaWarpSpecializedILi7ENS5_IJNS4_1CILi1EEESB_SB_EEENS1_35KernelTmaWarpSpecializedCooperativeEEENS5_IJNSA_ILi256EEESF_NSA_ILi128EEEEEENS_6half_tENS5_IJlSB_lEEESI_SJ_NS4_8TiledMMAINS4_8MMA_AtomIJNS4_4SM904GMMA26MMA_64x256x16_F32F16F16_SSILNSN_5MajorE0ELSP_0ELNSN_7ScaleInE1ELSQ_1EEEEEENS4_6LayoutINS5_IJNSA_ILi2EEESB_SB_EEENS5_IJSB_NSA_ILi0EEESW_EEEEENS5_IJNS4_10UnderscoreESZ_SZ_EEEEENS4_13SM90_TMA_LOADENS4_14ComposedLayoutINS4_7SwizzleILi3ELi4ELi3EEENS4_18smem_ptr_flag_bitsILi16EEENST_INS5_IJNSA_ILi8EEENSA_ILi64EEEEEENS5_IJS19_SB_EEEEEEEvNS4_8identityES12_S1D_vS1E_EENS_8epilogue10collective6detail29Sm90TmaWarpSpecializedAdapterINS1H_15DefaultEpilogueISI_SJ_SJ_NS1G_6thread17LinearCombinationISI_Li1EffLNS1L_9ScaleType4KindE0ELNS_15FloatRoundStyleE2ESI_EENS1_15EpilogueDefaultEEEEEvvEEEEvNT_6ParamsE --------------------------
	.section	.nv.constant0._ZN7cutlass13device_kernelINS_4gemm6kernel13GemmUniversalIN4cute5tupleIJiiiiEEENS1_10collective13CollectiveMmaINS1_34MainloopSm90TmaGmmaWarpSpecializedILi7ENS5_IJNS4_1CILi1EEESB_SB_EEENS1_35KernelTmaWarpSpecializedCooperativeEEENS5_IJNSA_ILi256EEESF_NSA_ILi128EEEEEENS_6half_tENS5_IJlSB_lEEESI_SJ_NS4_8TiledMMAINS4_8MMA_AtomIJNS4_4SM904GMMA26MMA_64x256x16_F32F16F16_SSILNSN_5MajorE0ELSP_0ELNSN_7ScaleInE1ELSQ_1EEEEEENS4_6LayoutINS5_IJNSA_ILi2EEESB_SB_EEENS5_IJSB_NSA_ILi0EEESW_EEEEENS5_IJNS4_10UnderscoreESZ_SZ_EEEEENS4_13SM90_TMA_LOADENS4_14ComposedLayoutINS4_7SwizzleILi3ELi4ELi3EEENS4_18smem_ptr_flag_bitsILi16EEENST_INS5_IJNSA_ILi8EEENSA_ILi64EEEEEENS5_IJS19_SB_EEEEEEEvNS4_8identityES12_S1D_vS1E_EENS_8epilogue10collective6detail29Sm90TmaWarpSpecializedAdapterINS1H_15DefaultEpilogueISI_SJ_SJ_NS1G_6thread17LinearCombinationISI_Li1EffLNS1L_9ScaleType4KindE0ELNS_15FloatRoundStyleE2ESI_EENS1_15EpilogueDefaultEEEEEvvEEEEvNT_6ParamsE,"a",@progbits
	.sectionflags	@""
	.align	4
.nv.constant0._ZN7cutlass13device_kernelINS_4gemm6kernel13GemmUniversalIN4cute5tupleIJiiiiEEENS1_10collective13CollectiveMmaINS1_34MainloopSm90TmaGmmaWarpSpecializedILi7ENS5_IJNS4_1CILi1EEESB_SB_EEENS1_35KernelTmaWarpSpecializedCooperativeEEENS5_IJNSA_ILi256EEESF_NSA_ILi128EEEEEENS_6half_tENS5_IJlSB_lEEESI_SJ_NS4_8TiledMMAINS4_8MMA_AtomIJNS4_4SM904GMMA26MMA_64x256x16_F32F16F16_SSILNSN_5MajorE0ELSP_0ELNSN_7ScaleInE1ELSQ_1EEEEEENS4_6LayoutINS5_IJNSA_ILi2EEESB_SB_EEENS5_IJSB_NSA_ILi0EEESW_EEEEENS5_IJNS4_10UnderscoreESZ_SZ_EEEEENS4_13SM90_TMA_LOADENS4_14ComposedLayoutINS4_7SwizzleILi3ELi4ELi3EEENS4_18smem_ptr_flag_bitsILi16EEENST_INS5_IJNSA_ILi8EEENSA_ILi64EEEEEENS5_IJS19_SB_EEEEEEEvNS4_8identityES12_S1D_vS1E_EENS_8epilogue10collective6detail29Sm90TmaWarpSpecializedAdapterINS1H_15DefaultEpilogueISI_SJ_SJ_NS1G_6thread17LinearCombinationISI_Li1EffLNS1L_9ScaleType4KindE0ELNS_15FloatRoundStyleE2ESI_EENS1_15EpilogueDefaultEEEEEvvEEEEvNT_6ParamsE:
	.zero		1664


//--------------------- SYMBOLS --------------------------

	.type		.nv.reservedSmem.offset0,@object
	.size		.nv.reservedSmem.offset0,0x4
	.type		__assertfail,@function
